// auto-generated by cutlass_sweep.gemm — config: {"arch": "sm_100", "cluster_m": 2, "cluster_n": 2, "dtype": "int8", "stages": 5, "tile_k": 32, "tile_m": 64, "tile_n": 64}
#include "cutlass/cutlass.h"
#include "cutlass/gemm/collective/collective_builder.hpp"
#include "cutlass/gemm/device/gemm_universal_adapter.h"
#include "cutlass/gemm/kernel/gemm_universal.hpp"
#include "cutlass/epilogue/collective/collective_builder.hpp"

using ElemA = int8_t;
using ElemB = int8_t;
using ElemCD = int8_t;
using Acc  = int32_t;
using TileShape    = cute::Shape<cute::_64, cute::_64, cute::_32>;
using ClusterShape = cute::Shape<cute::_2, cute::_2, cute::_1>;

using CollectiveEpilogue = typename cutlass::epilogue::collective::CollectiveBuilder<
    cutlass::arch::Sm100, cutlass::arch::OpClassTensorOp,
    TileShape, ClusterShape,
    cutlass::epilogue::collective::EpilogueTileAuto,
    Acc, Acc,
    ElemCD, cutlass::layout::RowMajor, 128 / cutlass::sizeof_bits<ElemCD>::value,
    ElemCD, cutlass::layout::RowMajor, 128 / cutlass::sizeof_bits<ElemCD>::value,
    cutlass::epilogue::collective::EpilogueScheduleAuto
  >::CollectiveOp;

using CollectiveMainloop = typename cutlass::gemm::collective::CollectiveBuilder<
    cutlass::arch::Sm100, cutlass::arch::OpClassTensorOp,
    ElemA, cutlass::layout::RowMajor, 128 / cutlass::sizeof_bits<ElemA>::value,
    ElemB, cutlass::layout::ColumnMajor, 128 / cutlass::sizeof_bits<ElemB>::value,
    Acc,
    TileShape, ClusterShape,
    cutlass::gemm::collective::StageCount<5>,
    cutlass::gemm::collective::KernelScheduleAuto
  >::CollectiveOp;

using GemmKernel = cutlass::gemm::kernel::GemmUniversal<
    cute::Shape<int,int,int,int>,
    CollectiveMainloop,
    CollectiveEpilogue
>;
using Gemm = cutlass::gemm::device::GemmUniversalAdapter<GemmKernel>;

// Force the device kernel symbol into the cubin without needing a host main.
auto* _anchor = &cutlass::device_kernel<GemmKernel>;


// ===== COMPILED SASS (sm_100a) =====

	.target	sm_100a

	.elftype	@"ET_EXEC"


//--------------------- .note.nv.tkinfo           --------------------------
	.section	.note.nv.tkinfo,"",@"SHT_NOTE"
	.sectionflags	@"SHF_NOTE_NV_TKINFO"
	.tkinfo
        /*0018*/ 	.word	0x00000002
        /*0030*/ 	.string	""
        /*0030*/ 	.string	"ptxas"
        /*0030*/ 	.string	"Cuda compilation tools, release 13.0, V13.0.88"
        /*0030*/ 	.string	"Build cuda_13.0.r13.0/compiler.36424714_0"
        /*0030*/ 	.string	"-arch sm_100a -m 64 "



//--------------------- .note.nv.cuinfo           --------------------------
	.section	.note.nv.cuinfo,"",@"SHT_NOTE"
	.sectionflags	@"SHF_NOTE_NV_CUINFO"
        /*0018*/ 	.short	0x0002
        /*001a*/ 	.short	0x0064
        /*001c*/ 	.short	0x0082
	.zero		2


//--------------------- .nv.info                  --------------------------
	.section	.nv.info,"",@"SHT_CUDA_INFO"
	.align	4


	//----- nvinfo : EIATTR_REGCOUNT
	.align		4
        /*0000*/ 	.byte	0x04, 0x2f
        /*0002*/ 	.short	(.L_19 - .L_18)
	.align		4
.L_18:
        /*0004*/ 	.word	index@(_ZN7cutlass13device_kernelINS_4gemm6kernel13GemmUniversalIN4cute5tupleIJiiiiEEENS1_10collective13CollectiveMmaINS1_35MainloopSm100TmaUmmaWarpSpecializedILi5ELi2ELi4ENS5_IJNS4_1CILi2EEESB_NSA_ILi1EEEEEEEENS5_IJNSA_ILi64EEESF_NSA_ILi32EEEEEEaNS5_IJlSC_lEEEaSI_NS4_8TiledMMAINS4_8MMA_AtomIJNS4_15SM100_MMA_S8_SSIaaiLi64ELi64ELNS4_4UMMA5MajorE0ELSN_0ELNSM_8SaturateE0EEEEEENS4_6LayoutINS5_IJSC_SC_SC_EEENS5_IJNSA_ILi0EEEST_ST_EEEEENS5_IJNS4_10UnderscoreESW_SW_EEEEENS4_23SM90_TMA_LOAD_MULTICASTENS4_14ComposedLayoutINS4_7SwizzleILi1ELi4ELi3EEENS4_18smem_ptr_flag_bitsILi8EEENSR_INS5_IJNSA_ILi8EEESG_EEENS5_IJSG_SC_EEEEEEEvNS4_8identityESZ_S19_vS1A_EENS_8epilogue10collective18CollectiveEpilogueINS1C_23Sm100TmaWarpSpecializedILi1ELi1ELi32ELb0ELb0EEEJSH_NS5_IJNSR_ISF_SC_EES1H_EEEaSI_aSI_NS1C_6fusion15FusionCallbacksIS1G_NS1J_17LinearCombinationIaiaiLNS_15FloatRoundStyleE2EEESH_S1I_JEEENS4_5SM1004TMEM4LOAD26SM100_TMEM_LOAD_16dp32b32xENS4_13SM90_TMA_LOADENS10_INS11_ILi2ELi4ELi3EEES14_NSR_INS5_IJS15_SF_EEENS5_IJSF_SC_EEEEEEENS4_39AutoVectorizingCopyWithAssumedAlignmentILi128EEENS4_14SM90_TMA_STOREES1Y_S20_S20_EEEvvEEEEvNT_6ParamsE)
        /*0008*/ 	.word	0x00000059


	//----- nvinfo : EIATTR_FRAME_SIZE
	.align		4
.L_19:
        /*000c*/ 	.byte	0x04, 0x11
        /*000e*/ 	.short	(.L_21 - .L_20)
	.align		4
.L_20:
        /*0010*/ 	.word	index@($__internal_2_$__cuda_sm10x_tcgen05_guardrail_trap_unallocated_columns_being_dealloced)
        /*0014*/ 	.word	0x00000000


	//----- nvinfo : EIATTR_FRAME_SIZE
	.align		4
.L_21:
        /*0018*/ 	.byte	0x04, 0x11
        /*001a*/ 	.short	(.L_23 - .L_22)
	.align		4
.L_22:
        /*001c*/ 	.word	index@($__internal_1_$__cuda_sm10x_tcgen05_guardrail_trap_phase_invalid_during_alloc)
        /*0020*/ 	.word	0x00000000


	//----- nvinfo : EIATTR_FRAME_SIZE
	.align		4
.L_23:
        /*0024*/ 	.byte	0x04, 0x11
        /*0026*/ 	.short	(.L_25 - .L_24)
	.align		4
.L_24:
        /*0028*/ 	.word	index@($__internal_0_$__cuda_sm10x_tcgen05_guardrail_trap_col_being_dealloced_not_returned_by_alloc)
        /*002c*/ 	.word	0x00000000


	//----- nvinfo : EIATTR_FRAME_SIZE
	.align		4
.L_25:
        /*0030*/ 	.byte	0x04, 0x11
        /*0032*/ 	.short	(.L_27 - .L_26)
	.align		4
.L_26:
        /*0034*/ 	.word	index@(_ZN7cutlass13device_kernelINS_4gemm6kernel13GemmUniversalIN4cute5tupleIJiiiiEEENS1_10collective13CollectiveMmaINS1_35MainloopSm100TmaUmmaWarpSpecializedILi5ELi2ELi4ENS5_IJNS4_1CILi2EEESB_NSA_ILi1EEEEEEEENS5_IJNSA_ILi64EEESF_NSA_ILi32EEEEEEaNS5_IJlSC_lEEEaSI_NS4_8TiledMMAINS4_8MMA_AtomIJNS4_15SM100_MMA_S8_SSIaaiLi64ELi64ELNS4_4UMMA5MajorE0ELSN_0ELNSM_8SaturateE0EEEEEENS4_6LayoutINS5_IJSC_SC_SC_EEENS5_IJNSA_ILi0EEEST_ST_EEEEENS5_IJNS4_10UnderscoreESW_SW_EEEEENS4_23SM90_TMA_LOAD_MULTICASTENS4_14ComposedLayoutINS4_7SwizzleILi1ELi4ELi3EEENS4_18smem_ptr_flag_bitsILi8EEENSR_INS5_IJNSA_ILi8EEESG_EEENS5_IJSG_SC_EEEEEEEvNS4_8identityESZ_S19_vS1A_EENS_8epilogue10collective18CollectiveEpilogueINS1C_23Sm100TmaWarpSpecializedILi1ELi1ELi32ELb0ELb0EEEJSH_NS5_IJNSR_ISF_SC_EES1H_EEEaSI_aSI_NS1C_6fusion15FusionCallbacksIS1G_NS1J_17LinearCombinationIaiaiLNS_15FloatRoundStyleE2EEESH_S1I_JEEENS4_5SM1004TMEM4LOAD26SM100_TMEM_LOAD_16dp32b32xENS4_13SM90_TMA_LOADENS10_INS11_ILi2ELi4ELi3EEES14_NSR_INS5_IJS15_SF_EEENS5_IJSF_SC_EEEEEEENS4_39AutoVectorizingCopyWithAssumedAlignmentILi128EEENS4_14SM90_TMA_STOREES1Y_S20_S20_EEEvvEEEEvNT_6ParamsE)
        /*0038*/ 	.word	0x00000000


	//----- nvinfo : EIATTR_MIN_STACK_SIZE
	.align		4
.L_27:
        /*003c*/ 	.byte	0x04, 0x12
        /*003e*/ 	.short	(.L_29 - .L_28)
	.align		4
.L_28:
        /*0040*/ 	.word	index@(_ZN7cutlass13device_kernelINS_4gemm6kernel13GemmUniversalIN4cute5tupleIJiiiiEEENS1_10collective13CollectiveMmaINS1_35MainloopSm100TmaUmmaWarpSpecializedILi5ELi2ELi4ENS5_IJNS4_1CILi2EEESB_NSA_ILi1EEEEEEEENS5_IJNSA_ILi64EEESF_NSA_ILi32EEEEEEaNS5_IJlSC_lEEEaSI_NS4_8TiledMMAINS4_8MMA_AtomIJNS4_15SM100_MMA_S8_SSIaaiLi64ELi64ELNS4_4UMMA5MajorE0ELSN_0ELNSM_8SaturateE0EEEEEENS4_6LayoutINS5_IJSC_SC_SC_EEENS5_IJNSA_ILi0EEEST_ST_EEEEENS5_IJNS4_10UnderscoreESW_SW_EEEEENS4_23SM90_TMA_LOAD_MULTICASTENS4_14ComposedLayoutINS4_7SwizzleILi1ELi4ELi3EEENS4_18smem_ptr_flag_bitsILi8EEENSR_INS5_IJNSA_ILi8EEESG_EEENS5_IJSG_SC_EEEEEEEvNS4_8identityESZ_S19_vS1A_EENS_8epilogue10collective18CollectiveEpilogueINS1C_23Sm100TmaWarpSpecializedILi1ELi1ELi32ELb0ELb0EEEJSH_NS5_IJNSR_ISF_SC_EES1H_EEEaSI_aSI_NS1C_6fusion15FusionCallbacksIS1G_NS1J_17LinearCombinationIaiaiLNS_15FloatRoundStyleE2EEESH_S1I_JEEENS4_5SM1004TMEM4LOAD26SM100_TMEM_LOAD_16dp32b32xENS4_13SM90_TMA_LOADENS10_INS11_ILi2ELi4ELi3EEES14_NSR_INS5_IJS15_SF_EEENS5_IJSF_SC_EEEEEEENS4_39AutoVectorizingCopyWithAssumedAlignmentILi128EEENS4_14SM90_TMA_STOREES1Y_S20_S20_EEEvvEEEEvNT_6ParamsE)
        /*0044*/ 	.word	0x00000000
.L_29:


//--------------------- .nv.compat                --------------------------
	.section	.nv.compat,"",@"SHT_CUDA_COMPAT_INFO"
	.align	4
        /*0000*/ 	.byte	0x02, 0x09, 0x01, 0x00, 0x02, 0x02, 0x03, 0x00, 0x02, 0x05, 0x06, 0x00, 0x03, 0x07, 0x01, 0x01
        /*0010*/ 	.byte	0x02, 0x03, 0x01, 0x00, 0x02, 0x06, 0x01, 0x00, 0x04, 0x0b, 0x08, 0x00, 0x01, 0x00, 0x00, 0x00
        /*0020*/ 	.byte	0x00, 0x00, 0x00, 0x00


//--------------------- .nv.info._ZN7cutlass13device_kernelINS_4gemm6kernel13GemmUniversalIN4cute5tupleIJiiiiEEENS1_10collective13CollectiveMmaINS1_35MainloopSm100TmaUmmaWarpSpecializedILi5ELi2ELi4ENS5_IJNS4_1CILi2EEESB_NSA_ILi1EEEEEEEENS5_IJNSA_ILi64EEESF_NSA_ILi32EEEEEEaNS5_IJlSC_lEEEaSI_NS4_8TiledMMAINS4_8MMA_AtomIJNS4_15SM100_MMA_S8_SSIaaiLi64ELi64ELNS4_4UMMA5MajorE0ELSN_0ELNSM_8SaturateE0EEEEEENS4_6LayoutINS5_IJSC_SC_SC_EEENS5_IJNSA_ILi0EEEST_ST_EEEEENS5_IJNS4_10UnderscoreESW_SW_EEEEENS4_23SM90_TMA_LOAD_MULTICASTENS4_14ComposedLayoutINS4_7SwizzleILi1ELi4ELi3EEENS4_18smem_ptr_flag_bitsILi8EEENSR_INS5_IJNSA_ILi8EEESG_EEENS5_IJSG_SC_EEEEEEEvNS4_8identityESZ_S19_vS1A_EENS_8epilogue10collective18CollectiveEpilogueINS1C_23Sm100TmaWarpSpecializedILi1ELi1ELi32ELb0ELb0EEEJSH_NS5_IJNSR_ISF_SC_EES1H_EEEaSI_aSI_NS1C_6fusion15FusionCallbacksIS1G_NS1J_17LinearCombinationIaiaiLNS_15FloatRoundStyleE2EEESH_S1I_JEEENS4_5SM1004TMEM4LOAD26SM100_TMEM_LOAD_16dp32b32xENS4_13SM90_TMA_LOADENS10_INS11_ILi2ELi4ELi3EEES14_NSR_INS5_IJS15_SF_EEENS5_IJSF_SC_EEEEEEENS4_39AutoVectorizingCopyWithAssumedAlignmentILi128EEENS4_14SM90_TMA_STOREES1Y_S20_S20_EEEvvEEEEvNT_6ParamsE --------------------------
	.section	.nv.info._ZN7cutlass13device_kernelINS_4gemm6kernel13GemmUniversalIN4cute5tupleIJiiiiEEENS1_10collective13CollectiveMmaINS1_35MainloopSm100TmaUmmaWarpSpecializedILi5ELi2ELi4ENS5_IJNS4_1CILi2EEESB_NSA_ILi1EEEEEEEENS5_IJNSA_ILi64EEESF_NSA_ILi32EEEEEEaNS5_IJlSC_lEEEaSI_NS4_8TiledMMAINS4_8MMA_AtomIJNS4_15SM100_MMA_S8_SSIaaiLi64ELi64ELNS4_4UMMA5MajorE0ELSN_0ELNSM_8SaturateE0EEEEEENS4_6LayoutINS5_IJSC_SC_SC_EEENS5_IJNSA_ILi0EEEST_ST_EEEEENS5_IJNS4_10UnderscoreESW_SW_EEEEENS4_23SM90_TMA_LOAD_MULTICASTENS4_14ComposedLayoutINS4_7SwizzleILi1ELi4ELi3EEENS4_18smem_ptr_flag_bitsILi8EEENSR_INS5_IJNSA_ILi8EEESG_EEENS5_IJSG_SC_EEEEEEEvNS4_8identityESZ_S19_vS1A_EENS_8epilogue10collective18CollectiveEpilogueINS1C_23Sm100TmaWarpSpecializedILi1ELi1ELi32ELb0ELb0EEEJSH_NS5_IJNSR_ISF_SC_EES1H_EEEaSI_aSI_NS1C_6fusion15FusionCallbacksIS1G_NS1J_17LinearCombinationIaiaiLNS_15FloatRoundStyleE2EEESH_S1I_JEEENS4_5SM1004TMEM4LOAD26SM100_TMEM_LOAD_16dp32b32xENS4_13SM90_TMA_LOADENS10_INS11_ILi2ELi4ELi3EEES14_NSR_INS5_IJS15_SF_EEENS5_IJSF_SC_EEEEEEENS4_39AutoVectorizingCopyWithAssumedAlignmentILi128EEENS4_14SM90_TMA_STOREES1Y_S20_S20_EEEvvEEEEvNT_6ParamsE,"",@"SHT_CUDA_INFO"
	.sectionflags	@""
	.align	4


	//----- nvinfo : EIATTR_CUDA_API_VERSION
	.align		4
        /*0000*/ 	.byte	0x04, 0x37
        /*0002*/ 	.short	(.L_31 - .L_30)
.L_30:
        /*0004*/ 	.word	0x00000082


	//----- nvinfo : EIATTR_KPARAM_INFO
	.align		4
.L_31:
        /*0008*/ 	.byte	0x04, 0x17
        /*000a*/ 	.short	(.L_33 - .L_32)
.L_32:
        /*000c*/ 	.word	0x00000000
        /*0010*/ 	.short	0x0000
        /*0012*/ 	.short	0x0000
        /*0014*/ 	.byte	0x00, 0xf0, 0x01, 0x20


	//----- nvinfo : EIATTR_AT_ENTRY_FRAGMENTS
	.align		4
.L_33:
        /*0018*/ 	.byte	0x04, 0x4f
        /*001a*/ 	.short	(.L_35 - .L_34)


	//   ....[0]....
.L_34:
        /*001c*/ 	.word	0x00000006


	//----- nvinfo : EIATTR_RESERVED_SMEM_USED
	.align		4
.L_35:
        /*0020*/ 	.byte	0x01, 0x41
	.zero		2


	//----- nvinfo : EIATTR_SPARSE_MMA_MASK
	.align		4
        /*0024*/ 	.byte	0x03, 0x50
        /*0026*/ 	.short	0x0000


	//----- nvinfo : EIATTR_TCGEN05_1CTA_USED
	.align		4
        /*0028*/ 	.byte	0x01, 0x51
	.zero		2


	//----- nvinfo : EIATTR_MAXREG_COUNT
	.align		4
        /*002c*/ 	.byte	0x03, 0x1b
        /*002e*/ 	.short	0x00ff


	//----- nvinfo : EIATTR_NUM_BARRIERS
	.align		4
        /*0030*/ 	.byte	0x02, 0x4c
        /*0032*/ 	.byte	0x07
	.zero		1


	//----- nvinfo : EIATTR_EXTERNS
	.align		4
        /*0034*/ 	.byte	0x04, 0x0f
        /*0036*/ 	.short	(.L_37 - .L_36)


	//   ....[0]....
	.align		4
.L_36:
        /*0038*/ 	.word	index@(__assertfail)


	//----- nvinfo : EIATTR_MERCURY_ISA_VERSION
	.align		4
.L_37:
        /*003c*/ 	.byte	0x03, 0x5f
        /*003e*/ 	.short	0x0101


	//----- nvinfo : EIATTR_INT_WARP_WIDE_INSTR_OFFSETS
	.align		4
        /*0040*/ 	.byte	0x04, 0x31
        /*0042*/ 	.short	(.L_39 - .L_38)


	//   ....[0]....
.L_38:
        /*0044*/ 	.word	0x00003d20


	//   ....[1]....
        /*0048*/ 	.word	0x00003d50


	//   ....[2]....
        /*004c*/ 	.word	0x00003d70


	//   ....[3]....
        /*0050*/ 	.word	0x000048a0


	//   ....[4]....
        /*0054*/ 	.word	0x00004950


	//----- nvinfo : EIATTR_COOP_GROUP_MASK_REGIDS
	.align		4
.L_39:
        /*0058*/ 	.byte	0x04, 0x29
        /*005a*/ 	.short	(.L_41 - .L_40)


	//   ....[0]....
.L_40:
        /*005c*/ 	.word	0xffffffff


	//   ....[1]....
        /*0060*/ 	.word	0xffffffff


	//   ....[2]....
        /*0064*/ 	.word	0xffffffff


	//   ....[3]....
        /*0068*/ 	.word	0xffffffff


	//   ....[4]....
        /*006c*/ 	.word	0xffffffff


	//   ....[5]....
        /*0070*/ 	.word	0xffffffff


	//   ....[6]....
        /*0074*/ 	.word	0xffffffff


	//   ....[7]....
        /*0078*/ 	.word	0xffffffff


	//   ....[8]....
        /*007c*/ 	.word	0xffffffff


	//   ....[9]....
        /*0080*/ 	.word	0xffffffff


	//   ....[10]....
        /*0084*/ 	.word	0xffffffff


	//   ....[11]....
        /*0088*/ 	.word	0xffffffff


	//   ....[12]....
        /*008c*/ 	.word	0xffffffff


	//   ....[13]....
        /*0090*/ 	.word	0xffffffff


	//----- nvinfo : EIATTR_COOP_GROUP_INSTR_OFFSETS
	.align		4
.L_41:
        /*0094*/ 	.byte	0x04, 0x28
        /*0096*/ 	.short	(.L_43 - .L_42)


	//   ....[0]....
.L_42:
        /*0098*/ 	.word	0x00000080


	//   ....[1]....
        /*009c*/ 	.word	0x000004e0


	//   ....[2]....
        /*00a0*/ 	.word	0x000006b0


	//   ....[3]....
        /*00a4*/ 	.word	0x000007f0


	//   ....[4]....
        /*00a8*/ 	.word	0x000008f0


	//   ....[5]....
        /*00ac*/ 	.word	0x00000a60


	//   ....[6]....
        /*00b0*/ 	.word	0x00000c00


	//   ....[7]....
        /*00b4*/ 	.word	0x00000db0


	//   ....[8]....
        /*00b8*/ 	.word	0x00002130


	//   ....[9]....
        /*00bc*/ 	.word	0x00003060


	//   ....[10]....
        /*00c0*/ 	.word	0x00003270


	//   ....[11]....
        /*00c4*/ 	.word	0x000032a0


	//   ....[12]....
        /*00c8*/ 	.word	0x00003c00


	//   ....[13]....
        /*00cc*/ 	.word	0x00003e30


	//----- nvinfo : EIATTR_VRC_CTA_INIT_COUNT
	.align		4
.L_43:
        /*00d0*/ 	.byte	0x02, 0x4a
        /*00d2*/ 	.byte	0x80
	.zero		1


	//----- nvinfo : EIATTR_SYSCALL_OFFSETS
	.align		4
        /*00d4*/ 	.byte	0x04, 0x46
        /*00d6*/ 	.short	(.L_45 - .L_44)


	//   ....[0]....
.L_44:
        /*00d8*/ 	.word	0x000054b0


	//   ....[1]....
        /*00dc*/ 	.word	0x000055f0


	//   ....[2]....
        /*00e0*/ 	.word	0x00005d70


	//----- nvinfo : EIATTR_MBARRIER_INSTR_OFFSETS
	.align		4
.L_45:
        /*00e4*/ 	.byte	0x04, 0x39
        /*00e6*/ 	.short	(.L_47 - .L_46)


	//   ....[0]....
.L_46:
        /*00e8*/ 	.word	0x00000600
        /*00ec*/ 	.word	0x000000ff
        /*00f0*/ 	.word	0x00000000
        /*00f4*/ 	.short	0x0100
        /*00f6*/ 	.byte	0x04
	.zero		1


	//   ....[1]....
        /*00f8*/ 	.word	0x00000610
        /*00fc*/ 	.word	0x000000ff
        /*0100*/ 	.word	0x00000028
        /*0104*/ 	.short	0x0100
        /*0106*/ 	.byte	0x04
	.zero		1


	//   ....[2]....
        /*0108*/ 	.word	0x00000620
        /*010c*/ 	.word	0x000000ff
        /*0110*/ 	.word	0x00000008
        /*0114*/ 	.short	0x0100
        /*0116*/ 	.byte	0x04
	.zero		1


	//   ....[3]....
        /*0118*/ 	.word	0x00000630
        /*011c*/ 	.word	0x000000ff
        /*0120*/ 	.word	0x00000030
        /*0124*/ 	.short	0x0100
        /*0126*/ 	.byte	0x04
	.zero		1


	//   ....[4]....
        /*0128*/ 	.word	0x00000640
        /*012c*/ 	.word	0x000000ff
        /*0130*/ 	.word	0x00000010
        /*0134*/ 	.short	0x0100
        /*0136*/ 	.byte	0x04
	.zero		1


	//   ....[5]....
        /*0138*/ 	.word	0x00000650
        /*013c*/ 	.word	0x000000ff
        /*0140*/ 	.word	0x00000038
        /*0144*/ 	.short	0x0100
        /*0146*/ 	.byte	0x04
	.zero		1


	//   ....[6]....
        /*0148*/ 	.word	0x00000660
        /*014c*/ 	.word	0x000000ff
        /*0150*/ 	.word	0x00000018
        /*0154*/ 	.short	0x0100
        /*0156*/ 	.byte	0x04
	.zero		1


	//   ....[7]....
        /*0158*/ 	.word	0x00000670
        /*015c*/ 	.word	0x000000ff
        /*0160*/ 	.word	0x00000040
        /*0164*/ 	.short	0x0100
        /*0166*/ 	.byte	0x04
	.zero		1


	//   ....[8]....
        /*0168*/ 	.word	0x00000680
        /*016c*/ 	.word	0x000000ff
        /*0170*/ 	.word	0x00000020
        /*0174*/ 	.short	0x0100
        /*0176*/ 	.byte	0x04
	.zero		1


	//   ....[9]....
        /*0178*/ 	.word	0x00000690
        /*017c*/ 	.word	0x000000ff
        /*0180*/ 	.word	0x00000048
        /*0184*/ 	.short	0x0100
        /*0186*/ 	.byte	0x04
	.zero		1


	//   ....[10]....
        /*0188*/ 	.word	0x000007c0
        /*018c*/ 	.word	0x000000ff
        /*0190*/ 	.word	0x00000050
        /*0194*/ 	.short	0x0100
        /*0196*/ 	.byte	0x04
	.zero		1


	//   ....[11]....
        /*0198*/ 	.word	0x000007d0
        /*019c*/ 	.word	0x000000ff
        /*01a0*/ 	.word	0x00000058
        /*01a4*/ 	.short	0x0100
        /*01a6*/ 	.byte	0x04
	.zero		1


	//   ....[12]....
        /*01a8*/ 	.word	0x000008c0
        /*01ac*/ 	.word	0x000000ff
        /*01b0*/ 	.word	0x00000060
        /*01b4*/ 	.short	0x0100
        /*01b6*/ 	.byte	0x06
	.zero		1


	//   ....[13]....
        /*01b8*/ 	.word	0x000008d0
        /*01bc*/ 	.word	0x000000ff
        /*01c0*/ 	.word	0x00000068
        /*01c4*/ 	.short	0x0100
        /*01c6*/ 	.byte	0x06
	.zero		1


	//   ....[14]....
        /*01c8*/ 	.word	0x00000a10
        /*01cc*/ 	.word	0x000000ff
        /*01d0*/ 	.word	0x00000070
        /*01d4*/ 	.short	0x0100
        /*01d6*/ 	.byte	0x06
	.zero		1


	//   ....[15]....
        /*01d8*/ 	.word	0x00000a20
        /*01dc*/ 	.word	0x000000ff
        /*01e0*/ 	.word	0x00000080
        /*01e4*/ 	.short	0x0100
        /*01e6*/ 	.byte	0x06
	.zero		1


	//   ....[16]....
        /*01e8*/ 	.word	0x00000a30
        /*01ec*/ 	.word	0x000000ff
        /*01f0*/ 	.word	0x00000078
        /*01f4*/ 	.short	0x0100
        /*01f6*/ 	.byte	0x06
	.zero		1


	//   ....[17]....
        /*01f8*/ 	.word	0x00000a40
        /*01fc*/ 	.word	0x000000ff
        /*0200*/ 	.word	0x00000088
        /*0204*/ 	.short	0x0100
        /*0206*/ 	.byte	0x06
	.zero		1


	//   ....[18]....
        /*0208*/ 	.word	0x00000b70
        /*020c*/ 	.word	0x000000ff
        /*0210*/ 	.word	0x00000090
        /*0214*/ 	.short	0x0100
        /*0216*/ 	.byte	0x04
	.zero		1


	//   ....[19]....
        /*0218*/ 	.word	0x00000b80
        /*021c*/ 	.word	0x000000ff
        /*0220*/ 	.word	0x000000b0
        /*0224*/ 	.short	0x0100
        /*0226*/ 	.byte	0x04
	.zero		1


	//   ....[20]....
        /*0228*/ 	.word	0x00000b90
        /*022c*/ 	.word	0x000000ff
        /*0230*/ 	.word	0x00000098
        /*0234*/ 	.short	0x0100
        /*0236*/ 	.byte	0x04
	.zero		1


	//   ....[21]....
        /*0238*/ 	.word	0x00000ba0
        /*023c*/ 	.word	0x000000ff
        /*0240*/ 	.word	0x000000b8
        /*0244*/ 	.short	0x0100
        /*0246*/ 	.byte	0x04
	.zero		1


	//   ....[22]....
        /*0248*/ 	.word	0x00000bb0
        /*024c*/ 	.word	0x000000ff
        /*0250*/ 	.word	0x000000a0
        /*0254*/ 	.short	0x0100
        /*0256*/ 	.byte	0x04
	.zero		1


	//   ....[23]....
        /*0258*/ 	.word	0x00000bc0
        /*025c*/ 	.word	0x000000ff
        /*0260*/ 	.word	0x000000c0
        /*0264*/ 	.short	0x0100
        /*0266*/ 	.byte	0x04
	.zero		1


	//   ....[24]....
        /*0268*/ 	.word	0x00000bd0
        /*026c*/ 	.word	0x000000ff
        /*0270*/ 	.word	0x000000a8
        /*0274*/ 	.short	0x0100
        /*0276*/ 	.byte	0x04
	.zero		1


	//   ....[25]....
        /*0278*/ 	.word	0x00000be0
        /*027c*/ 	.word	0x000000ff
        /*0280*/ 	.word	0x000000c8
        /*0284*/ 	.short	0x0100
        /*0286*/ 	.byte	0x04
	.zero		1


	//   ....[26]....
        /*0288*/ 	.word	0x00000cd0
        /*028c*/ 	.word	0x000000ff
        /*0290*/ 	.word	0x000000d0
        /*0294*/ 	.short	0x0100
        /*0296*/ 	.byte	0x04
	.zero		1


	//   ....[27]....
        /*0298*/ 	.word	0x00000ce0
        /*029c*/ 	.word	0x000000ff
        /*02a0*/ 	.word	0x000000e0
        /*02a4*/ 	.short	0x0100
        /*02a6*/ 	.byte	0x04
	.zero		1


	//   ....[28]....
        /*02a8*/ 	.word	0x00000cf0
        /*02ac*/ 	.word	0x000000ff
        /*02b0*/ 	.word	0x000000d8
        /*02b4*/ 	.short	0x0100
        /*02b6*/ 	.byte	0x04
	.zero		1


	//   ....[29]....
        /*02b8*/ 	.word	0x00000d00
        /*02bc*/ 	.word	0x000000ff
        /*02c0*/ 	.word	0x000000e8
        /*02c4*/ 	.short	0x0100
        /*02c6*/ 	.byte	0x04
	.zero		1


	//   ....[30]....
        /*02c8*/ 	.word	0x00001960
        /*02cc*/ 	.word	0x00000000
        /*02d0*/ 	.word	0x000000e0
        /*02d4*/ 	.short	0x010a
        /*02d6*/ 	.byte	0xff
	.zero		1


	//   ....[31]....
        /*02d8*/ 	.word	0x00001990
        /*02dc*/ 	.word	0x00000000
        /*02e0*/ 	.word	0x000000d0
        /*02e4*/ 	.short	0x0101
        /*02e6*/ 	.byte	0xff
	.zero		1


	//   ....[32]....
        /*02e8*/ 	.word	0x00001a70
        /*02ec*/ 	.word	0x000000ff
        /*02f0*/ 	.word	0x00000028
        /*02f4*/ 	.short	0x010a
        /*02f6*/ 	.byte	0x04
	.zero		1


	//   ....[33]....
        /*02f8*/ 	.word	0x00001af0
        /*02fc*/ 	.word	0x000000ff
        /*0300*/ 	.word	0x00000028
        /*0304*/ 	.short	0x010a
        /*0306*/ 	.byte	0x21
	.zero		1


	//   ....[34]....
        /*0308*/ 	.word	0x00001c80
        /*030c*/ 	.word	0x000000ff
        /*0310*/ 	.word	0x00000028
        /*0314*/ 	.short	0x010a
        /*0316*/ 	.byte	0x08
	.zero		1


	//   ....[35]....
        /*0318*/ 	.word	0x00001dc0
        /*031c*/ 	.word	0x000000ff
        /*0320*/ 	.word	0x00000068
        /*0324*/ 	.short	0x0101
        /*0326*/ 	.byte	0x06
	.zero		1


	//   ....[36]....
        /*0328*/ 	.word	0x00001de0
        /*032c*/ 	.word	0x000000ff
        /*0330*/ 	.word	0x00000028
        /*0334*/ 	.short	0x010a
        /*0336*/ 	.byte	0x04
	.zero		1


	//   ....[37]....
        /*0338*/ 	.word	0x00001e60
        /*033c*/ 	.word	0x000000ff
        /*0340*/ 	.word	0x00000028
        /*0344*/ 	.short	0x010a
        /*0346*/ 	.byte	0x11
	.zero		1


	//   ....[38]....
        /*0348*/ 	.word	0x00001ff0
        /*034c*/ 	.word	0x000000ff
        /*0350*/ 	.word	0x00000028
        /*0354*/ 	.short	0x010a
        /*0356*/ 	.byte	0x07
	.zero		1


	//   ....[39]....
        /*0358*/ 	.word	0x00002160
        /*035c*/ 	.word	0x00000003
        /*0360*/ 	.word	0x00000070
        /*0364*/ 	.short	0x010a
        /*0366*/ 	.byte	0xff
	.zero		1


	//   ....[40]....
        /*0368*/ 	.word	0x000022b0
        /*036c*/ 	.word	0x00000000
        /*0370*/ 	.word	0x00000000
        /*0374*/ 	.short	0x0101
        /*0376*/ 	.byte	0xff
	.zero		1


	//   ....[41]....
        /*0378*/ 	.word	0x00002850
        /*037c*/ 	.word	0x000000ff
        /*0380*/ 	.word	0x00000000
        /*0384*/ 	.short	0x010a
        /*0386*/ 	.byte	0x04
	.zero		1


	//   ....[42]....
        /*0388*/ 	.word	0x000028e0
        /*038c*/ 	.word	0x000000ff
        /*0390*/ 	.word	0x00000000
        /*0394*/ 	.short	0x010a
        /*0396*/ 	.byte	0x05
	.zero		1


	//   ....[43]....
        /*0398*/ 	.word	0x00002970
        /*039c*/ 	.word	0x000000ff
        /*03a0*/ 	.word	0x00000000
        /*03a4*/ 	.short	0x010a
        /*03a6*/ 	.byte	0x05
	.zero		1


	//   ....[44]....
        /*03a8*/ 	.word	0x00002a00
        /*03ac*/ 	.word	0x000000ff
        /*03b0*/ 	.word	0x00000000
        /*03b4*/ 	.short	0x010a
        /*03b6*/ 	.byte	0x05
	.zero		1


	//   ....[45]....
        /*03b8*/ 	.word	0x00002aa0
        /*03bc*/ 	.word	0x00000000
        /*03c0*/ 	.word	0x00000000
        /*03c4*/ 	.short	0x010a
        /*03c6*/ 	.byte	0xff
	.zero		1


	//   ....[46]....
        /*03c8*/ 	.word	0x00002bc0
        /*03cc*/ 	.word	0x00000002
        /*03d0*/ 	.word	0x000000d0
        /*03d4*/ 	.short	0x010a
        /*03d6*/ 	.byte	0xff
	.zero		1


	//   ....[47]....
        /*03d8*/ 	.word	0x00002c30
        /*03dc*/ 	.word	0x00000002
        /*03e0*/ 	.word	0x00000000
        /*03e4*/ 	.short	0x0101
        /*03e6*/ 	.byte	0xff
	.zero		1


	//   ....[48]....
        /*03e8*/ 	.word	0x00002c50
        /*03ec*/ 	.word	0x000000ff
        /*03f0*/ 	.word	0x00000080
        /*03f4*/ 	.short	0x010a
        /*03f6*/ 	.byte	0x04
	.zero		1


	//   ....[49]....
        /*03f8*/ 	.word	0x00002d70
        /*03fc*/ 	.word	0x00000002
        /*0400*/ 	.word	0x00000070
        /*0404*/ 	.short	0x010a
        /*0406*/ 	.byte	0xff
	.zero		1


	//   ....[50]....
        /*0408*/ 	.word	0x00002e70
        /*040c*/ 	.word	0x00000002
        /*0410*/ 	.word	0x00000000
        /*0414*/ 	.short	0x0101
        /*0416*/ 	.byte	0xff
	.zero		1


	//   ....[51]....
        /*0418*/ 	.word	0x00002f00
        /*041c*/ 	.word	0x000000ff
        /*0420*/ 	.word	0x00000080
        /*0424*/ 	.short	0x0106
        /*0426*/ 	.byte	0x04
	.zero		1


	//   ....[52]....
        /*0428*/ 	.word	0x00002f20
        /*042c*/ 	.word	0x000000ff
        /*0430*/ 	.word	0x00000080
        /*0434*/ 	.short	0x010a
        /*0436*/ 	.byte	0x04
	.zero		1


	//   ....[53]....
        /*0438*/ 	.word	0x00002fb0
        /*043c*/ 	.word	0x000000ff
        /*0440*/ 	.word	0x00000080
        /*0444*/ 	.short	0x0106
        /*0446*/ 	.byte	0x07
	.zero		1


	//   ....[54]....
        /*0448*/ 	.word	0x00002ff0
        /*044c*/ 	.word	0x00000000
        /*0450*/ 	.word	0x00000080
        /*0454*/ 	.short	0x010a
        /*0456*/ 	.byte	0xff
	.zero		1


	//   ....[55]....
        /*0458*/ 	.word	0x000034e0
        /*045c*/ 	.word	0x00000000
        /*0460*/ 	.word	0x00000070
        /*0464*/ 	.short	0x010a
        /*0466*/ 	.byte	0xff
	.zero		1


	//   ....[56]....
        /*0468*/ 	.word	0x000035e0
        /*046c*/ 	.word	0x00000003
        /*0470*/ 	.word	0x00000000
        /*0474*/ 	.short	0x0101
        /*0476*/ 	.byte	0xff
	.zero		1


	//   ....[57]....
        /*0478*/ 	.word	0x000035f0
        /*047c*/ 	.word	0x000000ff
        /*0480*/ 	.word	0x00000000
        /*0484*/ 	.short	0x010a
        /*0486*/ 	.byte	0x04
	.zero		1


	//   ....[58]....
        /*0488*/ 	.word	0x00003610
        /*048c*/ 	.word	0x000000ff
        /*0490*/ 	.word	0x000000b0
        /*0494*/ 	.short	0x010a
        /*0496*/ 	.byte	0x13
	.zero		1


	//   ....[59]....
        /*0498*/ 	.word	0x00003750
        /*049c*/ 	.word	0x000000ff
        /*04a0*/ 	.word	0x00000000
        /*04a4*/ 	.short	0x010a
        /*04a6*/ 	.byte	0x06
	.zero		1


	//   ....[60]....
        /*04a8*/ 	.word	0x00003850
        /*04ac*/ 	.word	0x000000ff
        /*04b0*/ 	.word	0x00000000
        /*04b4*/ 	.short	0x010a
        /*04b6*/ 	.byte	0x04
	.zero		1


	//   ....[61]....
        /*04b8*/ 	.word	0x00003a30
        /*04bc*/ 	.word	0x000000ff
        /*04c0*/ 	.word	0x00000000
        /*04c4*/ 	.short	0x010a
        /*04c6*/ 	.byte	0x04
	.zero		1


	//   ....[62]....
        /*04c8*/ 	.word	0x00003ac0
        /*04cc*/ 	.word	0x000000ff
        /*04d0*/ 	.word	0x00000000
        /*04d4*/ 	.short	0x010a
        /*04d6*/ 	.byte	0x05
	.zero		1


	//   ....[63]....
        /*04d8*/ 	.word	0x00003b50
        /*04dc*/ 	.word	0x000000ff
        /*04e0*/ 	.word	0x00000000
        /*04e4*/ 	.short	0x010a
        /*04e6*/ 	.byte	0x05
	.zero		1


	//   ....[64]....
        /*04e8*/ 	.word	0x00003be0
        /*04ec*/ 	.word	0x000000ff
        /*04f0*/ 	.word	0x00000000
        /*04f4*/ 	.short	0x010a
        /*04f6*/ 	.byte	0x04
	.zero		1


	//   ....[65]....
        /*04f8*/ 	.word	0x00004080
        /*04fc*/ 	.word	0x0000000c
        /*0500*/ 	.word	0x00000070
        /*0504*/ 	.short	0x010a
        /*0506*/ 	.byte	0xff
	.zero		1


	//   ....[66]....
        /*0508*/ 	.word	0x000041f0
        /*050c*/ 	.word	0x00000000
        /*0510*/ 	.word	0x00000000
        /*0514*/ 	.short	0x0101
        /*0516*/ 	.byte	0xff
	.zero		1


	//   ....[67]....
        /*0518*/ 	.word	0x00004660
        /*051c*/ 	.word	0x000000ff
        /*0520*/ 	.word	0x00000068
        /*0524*/ 	.short	0x010a
        /*0526*/ 	.byte	0x11
	.zero		1


	//   ....[68]....
        /*0528*/ 	.word	0x000047e0
        /*052c*/ 	.word	0x000000ff
        /*0530*/ 	.word	0x00000058
        /*0534*/ 	.short	0x010a
        /*0536*/ 	.byte	0x11
	.zero		1


	//   ....[69]....
        /*0538*/ 	.word	0x000049f0
        /*053c*/ 	.word	0x000000ff
        /*0540*/ 	.word	0x00000050
        /*0544*/ 	.short	0x010b
        /*0546*/ 	.byte	0x11
	.zero		1


	//   ....[70]....
        /*0548*/ 	.word	0x00004a00
        /*054c*/ 	.word	0x000000ff
        /*0550*/ 	.word	0x00000000
        /*0554*/ 	.short	0x0101
        /*0556*/ 	.byte	0x30
	.zero		1


	//   ....[71]....
        /*0558*/ 	.word	0x00004a40
        /*055c*/ 	.word	0x00000000
        /*0560*/ 	.word	0x00000058
        /*0564*/ 	.short	0x010a
        /*0566*/ 	.byte	0xff
	.zero		1


	//   ....[72]....
        /*0568*/ 	.word	0x00004d70
        /*056c*/ 	.word	0x00000003
        /*0570*/ 	.word	0x00000070
        /*0574*/ 	.short	0x010a
        /*0576*/ 	.byte	0xff
	.zero		1


	//   ....[73]....
        /*0578*/ 	.word	0x00004ef0
        /*057c*/ 	.word	0x00000000
        /*0580*/ 	.word	0x00000000
        /*0584*/ 	.short	0x0101
        /*0586*/ 	.byte	0xff
	.zero		1


	//   ....[74]....
        /*0588*/ 	.word	0x00005950
        /*058c*/ 	.word	0x000000ff
        /*0590*/ 	.word	0x00000050
        /*0594*/ 	.short	0x010a
        /*0596*/ 	.byte	0x2c
	.zero		1


	//   ....[75]....
        /*0598*/ 	.word	0x00005960
        /*059c*/ 	.word	0x00000010
        /*05a0*/ 	.word	0x00000090
        /*05a4*/ 	.short	0x010a
        /*05a6*/ 	.byte	0xff
	.zero		1


	//   ....[76]....
        /*05a8*/ 	.word	0x00005b10
        /*05ac*/ 	.word	0x000000ff
        /*05b0*/ 	.word	0x00000050
        /*05b4*/ 	.short	0x010a
        /*05b6*/ 	.byte	0x2c
	.zero		1


	//   ....[77]....
        /*05b8*/ 	.word	0x00005bf0
        /*05bc*/ 	.word	0x000000ff
        /*05c0*/ 	.word	0x00000000
        /*05c4*/ 	.short	0x0101
        /*05c6*/ 	.byte	0x04
	.zero		1


	//   ....[78]....
        /*05c8*/ 	.word	0x00005c50
        /*05cc*/ 	.word	0x00000010
        /*05d0*/ 	.word	0x00000090
        /*05d4*/ 	.short	0x010a
        /*05d6*/ 	.byte	0xff
	.zero		1


	//   ....[79]....
        /*05d8*/ 	.word	0x00005f10
        /*05dc*/ 	.word	0x000000ff
        /*05e0*/ 	.word	0x00000000
        /*05e4*/ 	.short	0x0101
        /*05e6*/ 	.byte	0x04
	.zero		1


	//   ....[80]....
        /*05e8*/ 	.word	0x00006910
        /*05ec*/ 	.word	0x00000000
        /*05f0*/ 	.word	0x000000e0
        /*05f4*/ 	.short	0x010a
        /*05f6*/ 	.byte	0xff
	.zero		1


	//   ....[81]....
        /*05f8*/ 	.word	0x00006970
        /*05fc*/ 	.word	0x00000000
        /*0600*/ 	.word	0x00000028
        /*0604*/ 	.short	0x010a
        /*0606*/ 	.byte	0xff
	.zero		1


	//   ....[82]....
        /*0608*/ 	.word	0x000069d0
        /*060c*/ 	.word	0x00000000
        /*0610*/ 	.word	0x00000028
        /*0614*/ 	.short	0x010a
        /*0616*/ 	.byte	0xff
	.zero		1


	//   ....[83]....
        /*0618*/ 	.word	0x00006a20
        /*061c*/ 	.word	0x00000003
        /*0620*/ 	.word	0x00000070
        /*0624*/ 	.short	0x010a
        /*0626*/ 	.byte	0xff
	.zero		1


	//   ....[84]....
        /*0628*/ 	.word	0x00006a80
        /*062c*/ 	.word	0x00000000
        /*0630*/ 	.word	0x00000000
        /*0634*/ 	.short	0x010a
        /*0636*/ 	.byte	0xff
	.zero		1


	//   ....[85]....
        /*0638*/ 	.word	0x00006ae0
        /*063c*/ 	.word	0x00000000
        /*0640*/ 	.word	0x00000000
        /*0644*/ 	.short	0x010a
        /*0646*/ 	.byte	0xff
	.zero		1


	//   ....[86]....
        /*0648*/ 	.word	0x00006b40
        /*064c*/ 	.word	0x00000000
        /*0650*/ 	.word	0x00000000
        /*0654*/ 	.short	0x010a
        /*0656*/ 	.byte	0xff
	.zero		1


	//   ....[87]....
        /*0658*/ 	.word	0x00006ba0
        /*065c*/ 	.word	0x00000000
        /*0660*/ 	.word	0x00000000
        /*0664*/ 	.short	0x010a
        /*0666*/ 	.byte	0xff
	.zero		1


	//   ....[88]....
        /*0668*/ 	.word	0x00006bf0
        /*066c*/ 	.word	0x00000002
        /*0670*/ 	.word	0x000000d0
        /*0674*/ 	.short	0x010a
        /*0676*/ 	.byte	0xff
	.zero		1


	//   ....[89]....
        /*0678*/ 	.word	0x00006c50
        /*067c*/ 	.word	0x00000002
        /*0680*/ 	.word	0x00000080
        /*0684*/ 	.short	0x010a
        /*0686*/ 	.byte	0xff
	.zero		1


	//   ....[90]....
        /*0688*/ 	.word	0x00006ca0
        /*068c*/ 	.word	0x00000002
        /*0690*/ 	.word	0x00000070
        /*0694*/ 	.short	0x010a
        /*0696*/ 	.byte	0xff
	.zero		1


	//   ....[91]....
        /*0698*/ 	.word	0x00006d00
        /*069c*/ 	.word	0x00000000
        /*06a0*/ 	.word	0x00000080
        /*06a4*/ 	.short	0x010a
        /*06a6*/ 	.byte	0xff
	.zero		1


	//   ....[92]....
        /*06a8*/ 	.word	0x00006d50
        /*06ac*/ 	.word	0x00000000
        /*06b0*/ 	.word	0x00000070
        /*06b4*/ 	.short	0x010a
        /*06b6*/ 	.byte	0xff
	.zero		1


	//   ....[93]....
        /*06b8*/ 	.word	0x00006db0
        /*06bc*/ 	.word	0x00000002
        /*06c0*/ 	.word	0x000000b0
        /*06c4*/ 	.short	0x010a
        /*06c6*/ 	.byte	0xff
	.zero		1


	//   ....[94]....
        /*06c8*/ 	.word	0x00006e10
        /*06cc*/ 	.word	0x00000000
        /*06d0*/ 	.word	0x00000000
        /*06d4*/ 	.short	0x010a
        /*06d6*/ 	.byte	0xff
	.zero		1


	//   ....[95]....
        /*06d8*/ 	.word	0x00006e70
        /*06dc*/ 	.word	0x00000000
        /*06e0*/ 	.word	0x00000000
        /*06e4*/ 	.short	0x010a
        /*06e6*/ 	.byte	0xff
	.zero		1


	//   ....[96]....
        /*06e8*/ 	.word	0x00006ed0
        /*06ec*/ 	.word	0x00000000
        /*06f0*/ 	.word	0x00000000
        /*06f4*/ 	.short	0x010a
        /*06f6*/ 	.byte	0xff
	.zero		1


	//   ....[97]....
        /*06f8*/ 	.word	0x00006f30
        /*06fc*/ 	.word	0x00000000
        /*0700*/ 	.word	0x00000000
        /*0704*/ 	.short	0x010a
        /*0706*/ 	.byte	0xff
	.zero		1


	//   ....[98]....
        /*0708*/ 	.word	0x00006f90
        /*070c*/ 	.word	0x00000000
        /*0710*/ 	.word	0x00000000
        /*0714*/ 	.short	0x010a
        /*0716*/ 	.byte	0xff
	.zero		1


	//   ....[99]....
        /*0718*/ 	.word	0x00006fe0
        /*071c*/ 	.word	0x0000000c
        /*0720*/ 	.word	0x00000070
        /*0724*/ 	.short	0x010a
        /*0726*/ 	.byte	0xff
	.zero		1


	//   ....[100]....
        /*0728*/ 	.word	0x00007040
        /*072c*/ 	.word	0x00000000
        /*0730*/ 	.word	0x00000068
        /*0734*/ 	.short	0x010a
        /*0736*/ 	.byte	0xff
	.zero		1


	//   ....[101]....
        /*0738*/ 	.word	0x000070a0
        /*073c*/ 	.word	0x00000000
        /*0740*/ 	.word	0x00000058
        /*0744*/ 	.short	0x010a
        /*0746*/ 	.byte	0xff
	.zero		1


	//   ....[102]....
        /*0748*/ 	.word	0x000070f0
        /*074c*/ 	.word	0x00000003
        /*0750*/ 	.word	0x00000070
        /*0754*/ 	.short	0x010a
        /*0756*/ 	.byte	0xff
	.zero		1


	//   ....[103]....
        /*0758*/ 	.word	0x00007150
        /*075c*/ 	.word	0x00000000
        /*0760*/ 	.word	0x00000050
        /*0764*/ 	.short	0x010a
        /*0766*/ 	.byte	0xff
	.zero		1


	//   ....[104]....
        /*0768*/ 	.word	0x000071a0
        /*076c*/ 	.word	0x00000010
        /*0770*/ 	.word	0x00000090
        /*0774*/ 	.short	0x010a
        /*0776*/ 	.byte	0xff
	.zero		1


	//----- nvinfo : EIATTR_NUM_MBARRIERS
	.align		4
.L_47:
        /*0778*/ 	.byte	0x03, 0x38
        /*077a*/ 	.short	0x001e


	//----- nvinfo : EIATTR_EXIT_INSTR_OFFSETS
	.align		4
        /*077c*/ 	.byte	0x04, 0x1c
        /*077e*/ 	.short	(.L_49 - .L_48)


	//   ....[0]....
.L_48:
        /*0780*/ 	.word	0x00002ad0


	//   ....[1]....
        /*0784*/ 	.word	0x00002fc0


	//   ....[2]....
        /*0788*/ 	.word	0x00003020


	//   ....[3]....
        /*078c*/ 	.word	0x00003e40


	//   ....[4]....
        /*0790*/ 	.word	0x00004a70


	//   ....[5]....
        /*0794*/ 	.word	0x00004ab0


	//   ....[6]....
        /*0798*/ 	.word	0x00006900


	//----- nvinfo : EIATTR_MAX_THREADS
	.align		4
.L_49:
        /*079c*/ 	.byte	0x04, 0x05
        /*079e*/ 	.short	(.L_51 - .L_50)
.L_50:
        /*07a0*/ 	.word	0x00000100
        /*07a4*/ 	.word	0x00000001
        /*07a8*/ 	.word	0x00000001


	//----- nvinfo : EIATTR_CRS_STACK_SIZE
	.align		4
.L_51:
        /*07ac*/ 	.byte	0x04, 0x1e
        /*07ae*/ 	.short	(.L_53 - .L_52)
.L_52:
        /*07b0*/ 	.word	0x00000000


	//----- nvinfo : EIATTR_CBANK_PARAM_SIZE
	.align		4
.L_53:
        /*07b4*/ 	.byte	0x03, 0x19
        /*07b6*/ 	.short	0x0800


	//----- nvinfo : EIATTR_PARAM_CBANK
	.align		4
        /*07b8*/ 	.byte	0x04, 0x0a
        /*07ba*/ 	.short	(.L_55 - .L_54)
	.align		4
.L_54:
        /*07bc*/ 	.word	index@(.nv.constant0._ZN7cutlass13device_kernelINS_4gemm6kernel13GemmUniversalIN4cute5tupleIJiiiiEEENS1_10collective13CollectiveMmaINS1_35MainloopSm100TmaUmmaWarpSpecializedILi5ELi2ELi4ENS5_IJNS4_1CILi2EEESB_NSA_ILi1EEEEEEEENS5_IJNSA_ILi64EEESF_NSA_ILi32EEEEEEaNS5_IJlSC_lEEEaSI_NS4_8TiledMMAINS4_8MMA_AtomIJNS4_15SM100_MMA_S8_SSIaaiLi64ELi64ELNS4_4UMMA5MajorE0ELSN_0ELNSM_8SaturateE0EEEEEENS4_6LayoutINS5_IJSC_SC_SC_EEENS5_IJNSA_ILi0EEEST_ST_EEEEENS5_IJNS4_10UnderscoreESW_SW_EEEEENS4_23SM90_TMA_LOAD_MULTICASTENS4_14ComposedLayoutINS4_7SwizzleILi1ELi4ELi3EEENS4_18smem_ptr_flag_bitsILi8EEENSR_INS5_IJNSA_ILi8EEESG_EEENS5_IJSG_SC_EEEEEEEvNS4_8identityESZ_S19_vS1A_EENS_8epilogue10collective18CollectiveEpilogueINS1C_23Sm100TmaWarpSpecializedILi1ELi1ELi32ELb0ELb0EEEJSH_NS5_IJNSR_ISF_SC_EES1H_EEEaSI_aSI_NS1C_6fusion15FusionCallbacksIS1G_NS1J_17LinearCombinationIaiaiLNS_15FloatRoundStyleE2EEESH_S1I_JEEENS4_5SM1004TMEM4LOAD26SM100_TMEM_LOAD_16dp32b32xENS4_13SM90_TMA_LOADENS10_INS11_ILi2ELi4ELi3EEES14_NSR_INS5_IJS15_SF_EEENS5_IJSF_SC_EEEEEEENS4_39AutoVectorizingCopyWithAssumedAlignmentILi128EEENS4_14SM90_TMA_STOREES1Y_S20_S20_EEEvvEEEEvNT_6ParamsE)
        /*07c0*/ 	.short	0x0380
        /*07c2*/ 	.short	0x0800


	//----- nvinfo : EIATTR_SW_WAR
	.align		4
.L_55:
        /*07c4*/ 	.byte	0x04, 0x36
        /*07c6*/ 	.short	(.L_57 - .L_56)
.L_56:
        /*07c8*/ 	.word	0x00000008
.L_57:


//--------------------- .nv.callgraph             --------------------------
	.section	.nv.callgraph,"",@"SHT_CUDA_CALLGRAPH"
	.align	4
	.sectionentsize	8
	.align		4
        /*0000*/ 	.word	0x00000000
	.align		4
        /*0004*/ 	.word	0xffffffff
	.align		4
        /*0008*/ 	.word	index@(_ZN7cutlass13device_kernelINS_4gemm6kernel13GemmUniversalIN4cute5tupleIJiiiiEEENS1_10collective13CollectiveMmaINS1_35MainloopSm100TmaUmmaWarpSpecializedILi5ELi2ELi4ENS5_IJNS4_1CILi2EEESB_NSA_ILi1EEEEEEEENS5_IJNSA_ILi64EEESF_NSA_ILi32EEEEEEaNS5_IJlSC_lEEEaSI_NS4_8TiledMMAINS4_8MMA_AtomIJNS4_15SM100_MMA_S8_SSIaaiLi64ELi64ELNS4_4UMMA5MajorE0ELSN_0ELNSM_8SaturateE0EEEEEENS4_6LayoutINS5_IJSC_SC_SC_EEENS5_IJNSA_ILi0EEEST_ST_EEEEENS5_IJNS4_10UnderscoreESW_SW_EEEEENS4_23SM90_TMA_LOAD_MULTICASTENS4_14ComposedLayoutINS4_7SwizzleILi1ELi4ELi3EEENS4_18smem_ptr_flag_bitsILi8EEENSR_INS5_IJNSA_ILi8EEESG_EEENS5_IJSG_SC_EEEEEEEvNS4_8identityESZ_S19_vS1A_EENS_8epilogue10collective18CollectiveEpilogueINS1C_23Sm100TmaWarpSpecializedILi1ELi1ELi32ELb0ELb0EEEJSH_NS5_IJNSR_ISF_SC_EES1H_EEEaSI_aSI_NS1C_6fusion15FusionCallbacksIS1G_NS1J_17LinearCombinationIaiaiLNS_15FloatRoundStyleE2EEESH_S1I_JEEENS4_5SM1004TMEM4LOAD26SM100_TMEM_LOAD_16dp32b32xENS4_13SM90_TMA_LOADENS10_INS11_ILi2ELi4ELi3EEES14_NSR_INS5_IJS15_SF_EEENS5_IJSF_SC_EEEEEEENS4_39AutoVectorizingCopyWithAssumedAlignmentILi128EEENS4_14SM90_TMA_STOREES1Y_S20_S20_EEEvvEEEEvNT_6ParamsE)
	.align		4
        /*000c*/ 	.word	index@(__assertfail)
	.align		4
        /*0010*/ 	.word	0x00000000
	.align		4
        /*0014*/ 	.word	0xfffffffe
	.align		4
        /*0018*/ 	.word	0x00000000
	.align		4
        /*001c*/ 	.word	0xfffffffd
	.align		4
        /*0020*/ 	.word	0x00000000
	.align		4
        /*0024*/ 	.word	0xfffffffc


//--------------------- .nv.constant4             --------------------------
	.section	.nv.constant4,"a",@progbits
	.align	8
	.align		8
.nv.constant4:
        /*0000*/ 	.dword	__assertfail
	.align		8
        /*0008*/ 	.dword	__unnamed_1
	.align		8
        /*0010*/ 	.dword	__unnamed_2
	.align		8
        /*0018*/ 	.dword	_ZN40_INTERNAL_4f000213_4_k_cu_be4407e3_106554cuda3std3__45__cpo5beginE
	.align		8
        /*0020*/ 	.dword	_ZN40_INTERNAL_4f000213_4_k_cu_be4407e3_106554cuda3std3__45__cpo3endE
	.align		8
        /*0028*/ 	.dword	_ZN40_INTERNAL_4f000213_4_k_cu_be4407e3_106554cuda3std3__45__cpo6cbeginE
	.align		8
        /*0030*/ 	.dword	_ZN40_INTERNAL_4f000213_4_k_cu_be4407e3_106554cuda3std3__45__cpo4cendE
	.align		8
        /*0038*/ 	.dword	_ZN40_INTERNAL_4f000213_4_k_cu_be4407e3_106554cuda3std3__442_GLOBAL__N__4f000213_4_k_cu_be4407e3_106556ignoreE
	.align		8
        /*0040*/ 	.dword	_ZN40_INTERNAL_4f000213_4_k_cu_be4407e3_106554cuda3std3__419piecewise_constructE
	.align		8
        /*0048*/ 	.dword	_ZN40_INTERNAL_4f000213_4_k_cu_be4407e3_106554cuda3std3__48in_placeE
	.align		8
        /*0050*/ 	.dword	_ZN40_INTERNAL_4f000213_4_k_cu_be4407e3_106554cuda3std6ranges3__45__cpo4swapE
	.align		8
        /*0058*/ 	.dword	_ZN40_INTERNAL_4f000213_4_k_cu_be4407e3_106554cuda3std6ranges3__45__cpo9iter_moveE
	.align		8
        /*0060*/ 	.dword	_ZN40_INTERNAL_4f000213_4_k_cu_be4407e3_106554cute7productE
	.align		8
        /*0068*/ 	.dword	_ZN40_INTERNAL_4f000213_4_k_cu_be4407e3_106554cute1_E
	.align		8
        /*0070*/ 	.dword	$str$25
	.align		8
        /*0078*/ 	.dword	$str$26
	.align		8
        /*0080*/ 	.dword	$str$27
	.align		8
        /*0088*/ 	.dword	$str$28


//--------------------- .text._ZN7cutlass13device_kernelINS_4gemm6kernel13GemmUniversalIN4cute5tupleIJiiiiEEENS1_10collective13CollectiveMmaINS1_35MainloopSm100TmaUmmaWarpSpecializedILi5ELi2ELi4ENS5_IJNS4_1CILi2EEESB_NSA_ILi1EEEEEEEENS5_IJNSA_ILi64EEESF_NSA_ILi32EEEEEEaNS5_IJlSC_lEEEaSI_NS4_8TiledMMAINS4_8MMA_AtomIJNS4_15SM100_MMA_S8_SSIaaiLi64ELi64ELNS4_4UMMA5MajorE0ELSN_0ELNSM_8SaturateE0EEEEEENS4_6LayoutINS5_IJSC_SC_SC_EEENS5_IJNSA_ILi0EEEST_ST_EEEEENS5_IJNS4_10UnderscoreESW_SW_EEEEENS4_23SM90_TMA_LOAD_MULTICASTENS4_14ComposedLayoutINS4_7SwizzleILi1ELi4ELi3EEENS4_18smem_ptr_flag_bitsILi8EEENSR_INS5_IJNSA_ILi8EEESG_EEENS5_IJSG_SC_EEEEEEEvNS4_8identityESZ_S19_vS1A_EENS_8epilogue10collective18CollectiveEpilogueINS1C_23Sm100TmaWarpSpecializedILi1ELi1ELi32ELb0ELb0EEEJSH_NS5_IJNSR_ISF_SC_EES1H_EEEaSI_aSI_NS1C_6fusion15FusionCallbacksIS1G_NS1J_17LinearCombinationIaiaiLNS_15FloatRoundStyleE2EEESH_S1I_JEEENS4_5SM1004TMEM4LOAD26SM100_TMEM_LOAD_16dp32b32xENS4_13SM90_TMA_LOADENS10_INS11_ILi2ELi4ELi3EEES14_NSR_INS5_IJS15_SF_EEENS5_IJSF_SC_EEEEEEENS4_39AutoVectorizingCopyWithAssumedAlignmentILi128EEENS4_14SM90_TMA_STOREES1Y_S20_S20_EEEvvEEEEvNT_6ParamsE --------------------------
	.section	.text._ZN7cutlass13device_kernelINS_4gemm6kernel13GemmUniversalIN4cute5tupleIJiiiiEEENS1_10collective13CollectiveMmaINS1_35MainloopSm100TmaUmmaWarpSpecializedILi5ELi2ELi4ENS5_IJNS4_1CILi2EEESB_NSA_ILi1EEEEEEEENS5_IJNSA_ILi64EEESF_NSA_ILi32EEEEEEaNS5_IJlSC_lEEEaSI_NS4_8TiledMMAINS4_8MMA_AtomIJNS4_15SM100_MMA_S8_SSIaaiLi64ELi64ELNS4_4UMMA5MajorE0ELSN_0ELNSM_8SaturateE0EEEEEENS4_6LayoutINS5_IJSC_SC_SC_EEENS5_IJNSA_ILi0EEEST_ST_EEEEENS5_IJNS4_10UnderscoreESW_SW_EEEEENS4_23SM90_TMA_LOAD_MULTICASTENS4_14ComposedLayoutINS4_7SwizzleILi1ELi4ELi3EEENS4_18smem_ptr_flag_bitsILi8EEENSR_INS5_IJNSA_ILi8EEESG_EEENS5_IJSG_SC_EEEEEEEvNS4_8identityESZ_S19_vS1A_EENS_8epilogue10collective18CollectiveEpilogueINS1C_23Sm100TmaWarpSpecializedILi1ELi1ELi32ELb0ELb0EEEJSH_NS5_IJNSR_ISF_SC_EES1H_EEEaSI_aSI_NS1C_6fusion15FusionCallbacksIS1G_NS1J_17LinearCombinationIaiaiLNS_15FloatRoundStyleE2EEESH_S1I_JEEENS4_5SM1004TMEM4LOAD26SM100_TMEM_LOAD_16dp32b32xENS4_13SM90_TMA_LOADENS10_INS11_ILi2ELi4ELi3EEES14_NSR_INS5_IJS15_SF_EEENS5_IJSF_SC_EEEEEEENS4_39AutoVectorizingCopyWithAssumedAlignmentILi128EEENS4_14SM90_TMA_STOREES1Y_S20_S20_EEEvvEEEEvNT_6ParamsE,"ax",@progbits
	.align	128
.text._ZN7cutlass13device_kernelINS_4gemm6kernel13GemmUniversalIN4cute5tupleIJiiiiEEENS1_10collective13CollectiveMmaINS1_35MainloopSm100TmaUmmaWarpSpecializedILi5ELi2ELi4ENS5_IJNS4_1CILi2EEESB_NSA_ILi1EEEEEEEENS5_IJNSA_ILi64EEESF_NSA_ILi32EEEEEEaNS5_IJlSC_lEEEaSI_NS4_8TiledMMAINS4_8MMA_AtomIJNS4_15SM100_MMA_S8_SSIaaiLi64ELi64ELNS4_4UMMA5MajorE0ELSN_0ELNSM_8SaturateE0EEEEEENS4_6LayoutINS5_IJSC_SC_SC_EEENS5_IJNSA_ILi0EEEST_ST_EEEEENS5_IJNS4_10UnderscoreESW_SW_EEEEENS4_23SM90_TMA_LOAD_MULTICASTENS4_14ComposedLayoutINS4_7SwizzleILi1ELi4ELi3EEENS4_18smem_ptr_flag_bitsILi8EEENSR_INS5_IJNSA_ILi8EEESG_EEENS5_IJSG_SC_EEEEEEEvNS4_8identityESZ_S19_vS1A_EENS_8epilogue10collective18CollectiveEpilogueINS1C_23Sm100TmaWarpSpecializedILi1ELi1ELi32ELb0ELb0EEEJSH_NS5_IJNSR_ISF_SC_EES1H_EEEaSI_aSI_NS1C_6fusion15FusionCallbacksIS1G_NS1J_17LinearCombinationIaiaiLNS_15FloatRoundStyleE2EEESH_S1I_JEEENS4_5SM1004TMEM4LOAD26SM100_TMEM_LOAD_16dp32b32xENS4_13SM90_TMA_LOADENS10_INS11_ILi2ELi4ELi3EEES14_NSR_INS5_IJS15_SF_EEENS5_IJSF_SC_EEEEEEENS4_39AutoVectorizingCopyWithAssumedAlignmentILi128EEENS4_14SM90_TMA_STOREES1Y_S20_S20_EEEvvEEEEvNT_6ParamsE:
        .type           _ZN7cutlass13device_kernelINS_4gemm6kernel13GemmUniversalIN4cute5tupleIJiiiiEEENS1_10collective13CollectiveMmaINS1_35MainloopSm100TmaUmmaWarpSpecializedILi5ELi2ELi4ENS5_IJNS4_1CILi2EEESB_NSA_ILi1EEEEEEEENS5_IJNSA_ILi64EEESF_NSA_ILi32EEEEEEaNS5_IJlSC_lEEEaSI_NS4_8TiledMMAINS4_8MMA_AtomIJNS4_15SM100_MMA_S8_SSIaaiLi64ELi64ELNS4_4UMMA5MajorE0ELSN_0ELNSM_8SaturateE0EEEEEENS4_6LayoutINS5_IJSC_SC_SC_EEENS5_IJNSA_ILi0EEEST_ST_EEEEENS5_IJNS4_10UnderscoreESW_SW_EEEEENS4_23SM90_TMA_LOAD_MULTICASTENS4_14ComposedLayoutINS4_7SwizzleILi1ELi4ELi3EEENS4_18smem_ptr_flag_bitsILi8EEENSR_INS5_IJNSA_ILi8EEESG_EEENS5_IJSG_SC_EEEEEEEvNS4_8identityESZ_S19_vS1A_EENS_8epilogue10collective18CollectiveEpilogueINS1C_23Sm100TmaWarpSpecializedILi1ELi1ELi32ELb0ELb0EEEJSH_NS5_IJNSR_ISF_SC_EES1H_EEEaSI_aSI_NS1C_6fusion15FusionCallbacksIS1G_NS1J_17LinearCombinationIaiaiLNS_15FloatRoundStyleE2EEESH_S1I_JEEENS4_5SM1004TMEM4LOAD26SM100_TMEM_LOAD_16dp32b32xENS4_13SM90_TMA_LOADENS10_INS11_ILi2ELi4ELi3EEES14_NSR_INS5_IJS15_SF_EEENS5_IJSF_SC_EEEEEEENS4_39AutoVectorizingCopyWithAssumedAlignmentILi128EEENS4_14SM90_TMA_STOREES1Y_S20_S20_EEEvvEEEEvNT_6ParamsE,@function
        .size           _ZN7cutlass13device_kernelINS_4gemm6kernel13GemmUniversalIN4cute5tupleIJiiiiEEENS1_10collective13CollectiveMmaINS1_35MainloopSm100TmaUmmaWarpSpecializedILi5ELi2ELi4ENS5_IJNS4_1CILi2EEESB_NSA_ILi1EEEEEEEENS5_IJNSA_ILi64EEESF_NSA_ILi32EEEEEEaNS5_IJlSC_lEEEaSI_NS4_8TiledMMAINS4_8MMA_AtomIJNS4_15SM100_MMA_S8_SSIaaiLi64ELi64ELNS4_4UMMA5MajorE0ELSN_0ELNSM_8SaturateE0EEEEEENS4_6LayoutINS5_IJSC_SC_SC_EEENS5_IJNSA_ILi0EEEST_ST_EEEEENS5_IJNS4_10UnderscoreESW_SW_EEEEENS4_23SM90_TMA_LOAD_MULTICASTENS4_14ComposedLayoutINS4_7SwizzleILi1ELi4ELi3EEENS4_18smem_ptr_flag_bitsILi8EEENSR_INS5_IJNSA_ILi8EEESG_EEENS5_IJSG_SC_EEEEEEEvNS4_8identityESZ_S19_vS1A_EENS_8epilogue10collective18CollectiveEpilogueINS1C_23Sm100TmaWarpSpecializedILi1ELi1ELi32ELb0ELb0EEEJSH_NS5_IJNSR_ISF_SC_EES1H_EEEaSI_aSI_NS1C_6fusion15FusionCallbacksIS1G_NS1J_17LinearCombinationIaiaiLNS_15FloatRoundStyleE2EEESH_S1I_JEEENS4_5SM1004TMEM4LOAD26SM100_TMEM_LOAD_16dp32b32xENS4_13SM90_TMA_LOADENS10_INS11_ILi2ELi4ELi3EEES14_NSR_INS5_IJS15_SF_EEENS5_IJSF_SC_EEEEEEENS4_39AutoVectorizingCopyWithAssumedAlignmentILi128EEENS4_14SM90_TMA_STOREES1Y_S20_S20_EEEvvEEEEvNT_6ParamsE,(.L_x_138 - _ZN7cutlass13device_kernelINS_4gemm6kernel13GemmUniversalIN4cute5tupleIJiiiiEEENS1_10collective13CollectiveMmaINS1_35MainloopSm100TmaUmmaWarpSpecializedILi5ELi2ELi4ENS5_IJNS4_1CILi2EEESB_NSA_ILi1EEEEEEEENS5_IJNSA_ILi64EEESF_NSA_ILi32EEEEEEaNS5_IJlSC_lEEEaSI_NS4_8TiledMMAINS4_8MMA_AtomIJNS4_15SM100_MMA_S8_SSIaaiLi64ELi64ELNS4_4UMMA5MajorE0ELSN_0ELNSM_8SaturateE0EEEEEENS4_6LayoutINS5_IJSC_SC_SC_EEENS5_IJNSA_ILi0EEEST_ST_EEEEENS5_IJNS4_10UnderscoreESW_SW_EEEEENS4_23SM90_TMA_LOAD_MULTICASTENS4_14ComposedLayoutINS4_7SwizzleILi1ELi4ELi3EEENS4_18smem_ptr_flag_bitsILi8EEENSR_INS5_IJNSA_ILi8EEESG_EEENS5_IJSG_SC_EEEEEEEvNS4_8identityESZ_S19_vS1A_EENS_8epilogue10collective18CollectiveEpilogueINS1C_23Sm100TmaWarpSpecializedILi1ELi1ELi32ELb0ELb0EEEJSH_NS5_IJNSR_ISF_SC_EES1H_EEEaSI_aSI_NS1C_6fusion15FusionCallbacksIS1G_NS1J_17LinearCombinationIaiaiLNS_15FloatRoundStyleE2EEESH_S1I_JEEENS4_5SM1004TMEM4LOAD26SM100_TMEM_LOAD_16dp32b32xENS4_13SM90_TMA_LOADENS10_INS11_ILi2ELi4ELi3EEES14_NSR_INS5_IJS15_SF_EEENS5_IJSF_SC_EEEEEEENS4_39AutoVectorizingCopyWithAssumedAlignmentILi128EEENS4_14SM90_TMA_STOREES1Y_S20_S20_EEEvvEEEEvNT_6ParamsE)
        .other          _ZN7cutlass13device_kernelINS_4gemm6kernel13GemmUniversalIN4cute5tupleIJiiiiEEENS1_10collective13CollectiveMmaINS1_35MainloopSm100TmaUmmaWarpSpecializedILi5ELi2ELi4ENS5_IJNS4_1CILi2EEESB_NSA_ILi1EEEEEEEENS5_IJNSA_ILi64EEESF_NSA_ILi32EEEEEEaNS5_IJlSC_lEEEaSI_NS4_8TiledMMAINS4_8MMA_AtomIJNS4_15SM100_MMA_S8_SSIaaiLi64ELi64ELNS4_4UMMA5MajorE0ELSN_0ELNSM_8SaturateE0EEEEEENS4_6LayoutINS5_IJSC_SC_SC_EEENS5_IJNSA_ILi0EEEST_ST_EEEEENS5_IJNS4_10UnderscoreESW_SW_EEEEENS4_23SM90_TMA_LOAD_MULTICASTENS4_14ComposedLayoutINS4_7SwizzleILi1ELi4ELi3EEENS4_18smem_ptr_flag_bitsILi8EEENSR_INS5_IJNSA_ILi8EEESG_EEENS5_IJSG_SC_EEEEEEEvNS4_8identityESZ_S19_vS1A_EENS_8epilogue10collective18CollectiveEpilogueINS1C_23Sm100TmaWarpSpecializedILi1ELi1ELi32ELb0ELb0EEEJSH_NS5_IJNSR_ISF_SC_EES1H_EEEaSI_aSI_NS1C_6fusion15FusionCallbacksIS1G_NS1J_17LinearCombinationIaiaiLNS_15FloatRoundStyleE2EEESH_S1I_JEEENS4_5SM1004TMEM4LOAD26SM100_TMEM_LOAD_16dp32b32xENS4_13SM90_TMA_LOADENS10_INS11_ILi2ELi4ELi3EEES14_NSR_INS5_IJS15_SF_EEENS5_IJSF_SC_EEEEEEENS4_39AutoVectorizingCopyWithAssumedAlignmentILi128EEENS4_14SM90_TMA_STOREES1Y_S20_S20_EEEvvEEEEvNT_6ParamsE,@"STO_CUDA_ENTRY STV_DEFAULT"
_ZN7cutlass13device_kernelINS_4gemm6kernel13GemmUniversalIN4cute5tupleIJiiiiEEENS1_10collective13CollectiveMmaINS1_35MainloopSm100TmaUmmaWarpSpecializedILi5ELi2ELi4ENS5_IJNS4_1CILi2EEESB_NSA_ILi1EEEEEEEENS5_IJNSA_ILi64EEESF_NSA_ILi32EEEEEEaNS5_IJlSC_lEEEaSI_NS4_8TiledMMAINS4_8MMA_AtomIJNS4_15SM100_MMA_S8_SSIaaiLi64ELi64ELNS4_4UMMA5MajorE0ELSN_0ELNSM_8SaturateE0EEEEEENS4_6LayoutINS5_IJSC_SC_SC_EEENS5_IJNSA_ILi0EEEST_ST_EEEEENS5_IJNS4_10UnderscoreESW_SW_EEEEENS4_23SM90_TMA_LOAD_MULTICASTENS4_14ComposedLayoutINS4_7SwizzleILi1ELi4ELi3EEENS4_18smem_ptr_flag_bitsILi8EEENSR_INS5_IJNSA_ILi8EEESG_EEENS5_IJSG_SC_EEEEEEEvNS4_8identityESZ_S19_vS1A_EENS_8epilogue10collective18CollectiveEpilogueINS1C_23Sm100TmaWarpSpecializedILi1ELi1ELi32ELb0ELb0EEEJSH_NS5_IJNSR_ISF_SC_EES1H_EEEaSI_aSI_NS1C_6fusion15FusionCallbacksIS1G_NS1J_17LinearCombinationIaiaiLNS_15FloatRoundStyleE2EEESH_S1I_JEEENS4_5SM1004TMEM4LOAD26SM100_TMEM_LOAD_16dp32b32xENS4_13SM90_TMA_LOADENS10_INS11_ILi2ELi4ELi3EEES14_NSR_INS5_IJS15_SF_EEENS5_IJSF_SC_EEEEEEENS4_39AutoVectorizingCopyWithAssumedAlignmentILi128EEENS4_14SM90_TMA_STOREES1Y_S20_S20_EEEvvEEEEvNT_6ParamsE:
[----:B------:R-:W1:Y:S01]  /*0000*/  LDC R1, c[0x0][0x37c] ;  /* 0x0000df00ff017b82 */ /* 0x000e620000000800 */
[----:B------:R-:W2:Y:S01]  /*0010*/  S2R R69, SR_TID.X ;  /* 0x0000000000457919 */ /* 0x000ea20000002100 */
[----:B------:R-:W3:Y:S01]  /*0020*/  LDCU.64 UR8, c[0x0][0x890] ;  /* 0x00011200ff0877ac */ /* 0x000ee20008000a00 */
[----:B------:R-:W-:Y:S02]  /*0030*/  PRMT R80, RZ, 0x7610, R80 ;  /* 0x00007610ff507816 */ /* 0x000fe40000000050 */
[----:B------:R-:W-:Y:S01]  /*0040*/  ELECT P3, URZ, PT ;  /* 0x0000000000ff782f */ /* 0x000fe20003860000 */
[----:B---3--:R-:W-:-:S04]  /*0050*/  UISETP.NE.U32.AND UP0, UPT, UR8, URZ, UPT ;  /* 0x000000ff0800728c */ /* 0x008fc8000bf05070 */
[----:B------:R-:W-:Y:S01]  /*0060*/  UISETP.NE.AND.EX UP0, UPT, UR9, URZ, UPT, UP0 ;  /* 0x000000ff0900728c */ /* 0x000fe2000bf05300 */
[----:B--2---:R-:W-:-:S05]  /*0070*/  SHF.R.U32.HI R81, RZ, 0x5, R69 ;  /* 0x00000005ff517819 */ /* 0x004fca0000011645 */
[----:B------:R-:W2:Y:S02]  /*0080*/  SHFL.IDX PT, R0, R81, RZ, 0x1f ;  /* 0x00001fff51007589 */ /* 0x000ea400000e0000 */
[----:B--2---:R-:W-:Y:S01]  /*0090*/  R2UR UR22, R0 ;  /* 0x00000000001672ca */ /* 0x004fe200000e0000 */
[----:B-1----:R-:W-:-:S14]  /*00a0*/  BRA.U UP0, `(.L_x_0) ;  /* 0x0000000100307547 */ /* 0x002fdc000b800000 */
[----:B------:R-:W1:Y:S02]  /*00b0*/  LDCU.64 UR4, c[0x0][0x888] ;  /* 0x00011100ff0477ac */ /* 0x000e640008000a00 */
[----:B-1----:R-:W-:-:S04]  /*00c0*/  UISETP.NE.U32.AND UP0, UPT, UR4, URZ, UPT ;  /* 0x000000ff0400728c */ /* 0x002fc8000bf05070 */
[----:B------:R-:W-:-:S09]  /*00d0*/  UISETP.NE.AND.EX UP0, UPT, UR5, URZ, UPT, UP0 ;  /* 0x000000ff0500728c */ /* 0x000fd2000bf05300 */
[----:B------:R-:W-:Y:S05]  /*00e0*/  BRA.U !UP0, `(.L_x_1) ;  /* 0x0000000108147547 */ /* 0x000fea000b800000 */
[----:B------:R-:W1:Y:S01]  /*00f0*/  LDC.64 R2, c[0x0][0x888] ;  /* 0x00022200ff027b82 */ /* 0x000e620000000a00 */
[----:B------:R-:W1:Y:S02]  /*0100*/  LDCU.64 UR4, c[0x0][0x358] ;  /* 0x00006b00ff0477ac */ /* 0x000e640008000a00 */
[----:B-1----:R1:W5:Y:S01]  /*0110*/  LDG.E R39, desc[UR4][R2.64] ;  /* 0x0000000402277981 */ /* 0x002362000c1e1900 */
[----:B------:R-:W-:Y:S01]  /*0120*/  HFMA2 R80, -RZ, RZ, 0, 5.9604644775390625e-08 ;  /* 0x00000001ff507431 */ /* 0x000fe200000001ff */
[----:B------:R-:W-:Y:S05]  /*0130*/  BRA `(.L_x_0) ;  /* 0x00000000000c7947 */ /* 0x000fea0003800000 */
.L_x_1:
[----:B------:R-:W1:Y:S01]  /*0140*/  LDCU UR4, c[0x0][0x880] ;  /* 0x00011000ff0477ac */ /* 0x000e620008000800 */
[----:B------:R-:W-:Y:S01]  /*0150*/  HFMA2 R80, -RZ, RZ, 0, 5.9604644775390625e-08 ;  /* 0x00000001ff507431 */ /* 0x000fe200000001ff */
[----:B-1----:R-:W-:-:S07]  /*0160*/  MOV R39, UR4 ;  /* 0x0000000400277c02 */ /* 0x002fce0008000f00 */
.L_x_0:
[----:B------:R-:W2:Y:S02]  /*0170*/  LDCU.64 UR4, c[0x0][0x8b0] ;  /* 0x00011600ff0477ac */ /* 0x000ea40008000a00 */
[----:B--2---:R-:W-:-:S04]  /*0180*/  UISETP.NE.U32.AND UP0, UPT, UR4, URZ, UPT ;  /* 0x000000ff0400728c */ /* 0x004fc8000bf05070 */
[----:B------:R-:W-:-:S09]  /*0190*/  UISETP.NE.AND.EX UP0, UPT, UR5, URZ, UPT, UP0 ;  /* 0x000000ff0500728c */ /* 0x000fd2000bf05300 */
[----:B------:R-:W-:Y:S05]  /*01a0*/  BRA.U UP0, `(.L_x_2) ;  /* 0x0000000100287547 */ /* 0x000fea000b800000 */
[----:B------:R-:W2:Y:S02]  /*01b0*/  LDCU.64 UR4, c[0x0][0x8a8] ;  /* 0x00011500ff0477ac */ /* 0x000ea40008000a00 */
[----:B--2---:R-:W-:-:S04]  /*01c0*/  UISETP.NE.U32.AND UP0, UPT, UR4, URZ, UPT ;  /* 0x000000ff0400728c */ /* 0x004fc8000bf05070 */
[----:B------:R-:W-:-:S09]  /*01d0*/  UISETP.NE.AND.EX UP0, UPT, UR5, URZ, UPT, UP0 ;  /* 0x000000ff0500728c */ /* 0x000fd2000bf05300 */
[----:B------:R-:W-:Y:S05]  /*01e0*/  BRA.U !UP0, `(.L_x_3) ;  /* 0x0000000108107547 */ /* 0x000fea000b800000 */
[----:B-1----:R-:W1:Y:S01]  /*01f0*/  LDC.64 R2, c[0x0][0x8a8] ;  /* 0x00022a00ff027b82 */ /* 0x002e620000000a00 */
[----:B------:R-:W1:Y:S02]  /*0200*/  LDCU.64 UR4, c[0x0][0x358] ;  /* 0x00006b00ff0477ac */ /* 0x000e640008000a00 */
[----:B-1----:R2:W5:Y:S01]  /*0210*/  LDG.E R38, desc[UR4][R2.64] ;  /* 0x0000000402267981 */ /* 0x002562000c1e1900 */
[----:B------:R-:W-:Y:S05]  /*0220*/  BRA `(.L_x_2) ;  /* 0x0000000000087947 */ /* 0x000fea0003800000 */
.L_x_3:
[----:B------:R-:W2:Y:S02]  /*0230*/  LDCU UR4, c[0x0][0x8a0] ;  /* 0x00011400ff0477ac */ /* 0x000ea40008000800 */
[----:B--2---:R-:W-:Y:S02]  /*0240*/  MOV R38, UR4 ;  /* 0x0000000400267c02 */ /* 0x004fe40008000f00 */
.L_x_2:
[----:B------:R-:W-:Y:S01]  /*0250*/  IMAD.U32 R0, RZ, RZ, UR22 ;  /* 0x00000016ff007e24 */ /* 0x000fe2000f8e00ff */
[----:B------:R-:W-:Y:S04]  /*0260*/  BSSY.RECONVERGENT B0, `(.L_x_4) ;  /* 0x000000c000007945 */ /* 0x000fe80003800200 */
[C---:B------:R-:W-:Y:S02]  /*0270*/  ISETP.NE.OR P1, PT, R0.reuse, 0x1, !P3 ;  /* 0x000000010000780c */ /* 0x040fe40005f25670 */
[----:B------:R-:W-:-:S11]  /*0280*/  ISETP.NE.OR P0, PT, R0, 0x3, !P3 ;  /* 0x000000030000780c */ /* 0x000fd60005f05670 */
[----:B------:R-:W-:Y:S05]  /*0290*/  @P1 BRA `(.L_x_5) ;  /* 0x0000000000201947 */ /* 0x000fea0003800000 */
[----:B------:R-:W3:Y:S02]  /*02a0*/  LDCU.64 UR4, c[0x0][0x348] ;  /* 0x00006900ff0477ac */ /* 0x000ee40008000a00 */
[----:B---3--:R-:W-:Y:S02]  /*02b0*/  UIADD3 UR6, UP1, UPT, UR4, 0x80, URZ ;  /* 0x0000008004067890 */ /* 0x008fe4000ff3e0ff */
[----:B------:R-:W-:Y:S02]  /*02c0*/  UIADD3 UR4, UP0, UPT, UR4, 0x180, URZ ;  /* 0x0000018004047890 */ /* 0x000fe4000ff1e0ff */
[----:B------:R-:W-:Y:S02]  /*02d0*/  UIADD3.X UR7, UPT, UPT, URZ, UR5, URZ, UP1, !UPT ;  /* 0x00000005ff077290 */ /* 0x000fe40008ffe4ff */
[----:B------:R-:W-:-:S07]  /*02e0*/  UIADD3.X UR5, UPT, UPT, URZ, UR5, URZ, UP0, !UPT ;  /* 0x00000005ff057290 */ /* 0x000fce00087fe4ff */
[----:B------:R3:W-:Y:S02]  /*02f0*/  UTMACCTL.PF [UR6] ;  /* 0x00000000060079b9 */ /* 0x0007e40008040000 */
[----:B------:R3:W-:Y:S02]  /*0300*/  UTMACCTL.PF [UR4] ;  /* 0x00000000040079b9 */ /* 0x0007e40008040000 */
[----:B---3--:R-:W-:Y:S01]  /*0310*/  NOP ;  /* 0x0000000000007918 */ /* 0x008fe20000000000 */
.L_x_5:
[----:B------:R-:W-:Y:S05]  /*0320*/  BSYNC.RECONVERGENT B0 ;  /* 0x0000000000007941 */ /* 0x000fea0003800200 */
.L_x_4:
[----:B------:R-:W-:Y:S04]  /*0330*/  BSSY.RECONVERGENT B0, `(.L_x_6) ;  /* 0x000000a000007945 */ /* 0x000fe80003800200 */
        /* <DEDUP_REMOVED lines=9> */
.L_x_7:
[----:B------:R-:W-:Y:S05]  /*03d0*/  BSYNC.RECONVERGENT B0 ;  /* 0x0000000000007941 */ /* 0x000fea0003800200 */
.L_x_6:
[----:B------:R-:W3:Y:S01]  /*03e0*/  LDCU.64 UR4, c[0x0][0x888] ;  /* 0x00011100ff0477ac */ /* 0x000ee20008000a00 */
[----:B------:R-:W-:Y:S02]  /*03f0*/  UISETP.EQ.U32.AND UP1, UPT, UR8, URZ, UPT ;  /* 0x000000ff0800728c */ /* 0x000fe4000bf22070 */
[----:B------:R-:W-:Y:S02]  /*0400*/  UPLOP3.LUT UP3, UPT, UPT, UPT, UPT, 0x80, 0x8 ;  /* 0x000000000008789c */ /* 0x000fe40003f6f070 */
[----:B---3--:R-:W-:-:S04]  /*0410*/  UISETP.NE.U32.AND UP0, UPT, UR4, URZ, UPT ;  /* 0x000000ff0400728c */ /* 0x008fc8000bf05070 */
[----:B------:R-:W-:-:S04]  /*0420*/  UISETP.NE.AND.EX UP0, UPT, UR5, URZ, UPT, UP0 ;  /* 0x000000ff0500728c */ /* 0x000fc8000bf05300 */
[----:B------:R-:W-:-:S04]  /*0430*/  UISETP.EQ.OR.EX UP2, UPT, UR9, URZ, !UP0, UP1 ;  /* 0x000000ff0900728c */ /* 0x000fc8000c742710 */
[----:B------:R-:W-:-:S05]  /*0440*/  UP2UR UR61, UPR, URZ, 0x4 ;  /* 0x00000004ff3d7883 */ /* 0x000fca0008000000 */
[----:B------:R-:W-:Y:S07]  /*0450*/  BRA.U !UP2, `(.L_x_8) ;  /* 0x000000010a207547 */ /* 0x000fee000b800000 */
[----:B-----5:R-:W-:Y:S01]  /*0460*/  R2UR UR5, R39 ;  /* 0x00000000270572ca */ /* 0x020fe200000e0000 */
[----:B------:R-:W-:Y:S02]  /*0470*/  UISETP.NE.U32.AND UP1, UPT, UR8, URZ, UPT ;  /* 0x000000ff0800728c */ /* 0x000fe4000bf25070 */
[----:B------:R-:W-:Y:S02]  /*0480*/  USEL UR4, URZ, 0xffffffff, UP0 ;  /* 0xffffffffff047887 */ /* 0x000fe40008000000 */
[----:B------:R-:W-:-:S08]  /*0490*/  UISETP.NE.AND.EX UP1, UPT, UR9, URZ, UPT, UP1 ;  /* 0x000000ff0900728c */ /* 0x000fd0000bf25310 */
[----:B------:R-:W-:-:S04]  /*04a0*/  UISETP.NE.AND UP0, UPT, UR5, URZ, UPT ;  /* 0x000000ff0500728c */ /* 0x000fc8000bf05270 */
[----:B------:R-:W-:-:S04]  /*04b0*/  @!UP1 USEL UR4, URZ, 0xffffffff, UP0 ;  /* 0xffffffffff049887 */ /* 0x000fc80008000000 */
[----:B------:R-:W-:-:S04]  /*04c0*/  ULOP3.LUT UR4, UR4, 0x1, URZ, 0xc0, !UPT ;  /* 0x0000000104047892 */ /* 0x000fc8000f8ec0ff */
[----:B------:R-:W-:-:S11]  /*04d0*/  UISETP.NE.U32.AND UP3, UPT, UR4, 0x1, UPT ;  /* 0x000000010400788c */ /* 0x000fd6000bf65070 */
.L_x_8:
[----:B-12---:R-:W1:Y:S01]  /*04e0*/  SHFL.IDX PT, R2, R81, RZ, 0x1f ;  /* 0x00001fff51027589 */ /* 0x006e6200000e0000 */
[----:B------:R-:W-:-:S04]  /*04f0*/  UISETP.NE.AND UP0, UPT, UR22, 0x2, UPT ;  /* 0x000000021600788c */ /* 0x000fc8000bf05270 */
[----:B------:R-:W-:Y:S01]  /*0500*/  USEL UR34, URZ, 0x1, UP0 ;  /* 0x00000001ff227887 */ /* 0x000fe20008000000 */
[----:B-1----:R-:W-:-:S13]  /*0510*/  ISETP.NE.AND P0, PT, R2, RZ, PT ;  /* 0x000000ff0200720c */ /* 0x002fda0003f05270 */
[----:B------:R-:W-:Y:S05]  /*0520*/  @P0 BRA `(.L_x_9) ;  /* 0x0000000000600947 */ /* 0x000fea0003800000 */
[----:B------:R-:W1:Y:S01]  /*0530*/  S2UR UR4, SR_CgaCtaId ;  /* 0x00000000000479c3 */ /* 0x000e620000008800 */
[----:B------:R-:W-:Y:S01]  /*0540*/  UMOV UR5, 0x400 ;  /* 0x0000040000057882 */ /* 0x000fe20000000000 */
[----:B------:R-:W-:Y:S01]  /*0550*/  UMOV UR8, 0x1 ;  /* 0x0000000100087882 */ /* 0x000fe20000000000 */
[----:B------:R-:W-:Y:S01]  /*0560*/  UMOV UR6, 0x3 ;  /* 0x0000000300067882 */ /* 0x000fe20000000000 */
[----:B------:R-:W-:-:S04]  /*0570*/  UIADD3 UR8, UPT, UPT, -UR8, 0x100000, URZ ;  /* 0x0010000008087890 */ /* 0x000fc8000fffe1ff */
[----:B------:R-:W-:Y:S02]  /*0580*/  USHF.L.U32 UR9, UR8, 0xb, URZ ;  /* 0x0000000b08097899 */ /* 0x000fe400080006ff */
[----:B------:R-:W-:Y:S02]  /*0590*/  USHF.L.U32 UR8, UR8, 0x1, URZ ;  /* 0x0000000108087899 */ /* 0x000fe400080006ff */
[----:B------:R-:W-:-:S04]  /*05a0*/  UIADD3 UR6, UPT, UPT, -UR6, 0x100000, URZ ;  /* 0x0010000006067890 */ /* 0x000fc8000fffe1ff */
[----:B------:R-:W-:Y:S02]  /*05b0*/  USHF.L.U32 UR7, UR6, 0xb, URZ ;  /* 0x0000000b06077899 */ /* 0x000fe400080006ff */
[----:B------:R-:W-:Y:S01]  /*05c0*/  USHF.L.U32 UR6, UR6, 0x1, URZ ;  /* 0x0000000106067899 */ /* 0x000fe200080006ff */
[----:B------:R-:W-:Y:S01]  /*05d0*/  ELECT P0, URZ, PT ;  /* 0x0000000000ff782f */ /* 0x000fe20003800000 */
[----:B-1----:R-:W-:Y:S01]  /*05e0*/  ULEA UR4, UR4, UR5, 0x18 ;  /* 0x0000000504047291 */ /* 0x002fe2000f8ec0ff */
[----:B------:R-:W1:Y:S11]  /*05f0*/  FENCE.VIEW.ASYNC.S ;  /* 0x00000000000073c6 */ /* 0x000e760000000000 */
[----:B-1----:R1:W2:Y:S01]  /*0600*/  SYNCS.EXCH.64 URZ, [UR4], UR8 ;  /* 0x0000000804ff75b2 */ /* 0x0022a20008000100 */
[----:B------:R1:W3:Y:S01]  /*0610*/  SYNCS.EXCH.64 URZ, [UR4+0x28], UR6 ;  /* 0x0000280604ff75b2 */ /* 0x0002e20008000100 */
[----:B------:R1:W4:Y:S01]  /*0620*/  SYNCS.EXCH.64 URZ, [UR4+0x8], UR8 ;  /* 0x0000080804ff75b2 */ /* 0x0003220008000100 */
[----:B------:R1:W1:Y:S01]  /*0630*/  SYNCS.EXCH.64 URZ, [UR4+0x30], UR6 ;  /* 0x0000300604ff75b2 */ /* 0x0002620008000100 */
[----:B------:R1:W1:Y:S01]  /*0640*/  SYNCS.EXCH.64 URZ, [UR4+0x10], UR8 ;  /* 0x0000100804ff75b2 */ /* 0x0002620008000100 */
[----:B------:R1:W1:Y:S01]  /*0650*/  SYNCS.EXCH.64 URZ, [UR4+0x38], UR6 ;  /* 0x0000380604ff75b2 */ /* 0x0002620008000100 */
[----:B------:R1:W1:Y:S01]  /*0660*/  SYNCS.EXCH.64 URZ, [UR4+0x18], UR8 ;  /* 0x0000180804ff75b2 */ /* 0x0002620008000100 */
[----:B------:R1:W1:Y:S01]  /*0670*/  SYNCS.EXCH.64 URZ, [UR4+0x40], UR6 ;  /* 0x0000400604ff75b2 */ /* 0x0002620008000100 */
[----:B------:R1:W1:Y:S01]  /*0680*/  SYNCS.EXCH.64 URZ, [UR4+0x20], UR8 ;  /* 0x0000200804ff75b2 */ /* 0x0002620008000100 */
[----:B------:R1:W1:Y:S01]  /*0690*/  SYNCS.EXCH.64 URZ, [UR4+0x48], UR6 ;  /* 0x0000480604ff75b2 */ /* 0x0002620008000100 */
[----:B------:R-:W-:Y:S01]  /*06a0*/  NOP ;  /* 0x0000000000007918 */ /* 0x000fe20000000000 */
.L_x_9:
[----:B------:R-:W2:Y:S01]  /*06b0*/  SHFL.IDX PT, R2, R81, RZ, 0x1f ;  /* 0x00001fff51027589 */ /* 0x000ea200000e0000 */
[----:B------:R-:W-:Y:S01]  /*06c0*/  NOP ;  /* 0x0000000000007918 */ /* 0x000fe20000000000 */
[----:B--2---:R-:W-:-:S13]  /*06d0*/  ISETP.NE.AND P0, PT, R2, 0x1, PT ;  /* 0x000000010200780c */ /* 0x004fda0003f05270 */
[----:B------:R-:W-:Y:S05]  /*06e0*/  @P0 BRA `(.L_x_10) ;  /* 0x0000000000400947 */ /* 0x000fea0003800000 */
[----:B-1----:R-:W1:Y:S01]  /*06f0*/  S2UR UR4, SR_CgaCtaId ;  /* 0x00000000000479c3 */ /* 0x002e620000008800 */
        /* <DEDUP_REMOVED lines=12> */
[----:B-1----:R2:W1:Y:S01]  /*07c0*/  SYNCS.EXCH.64 URZ, [UR4+0x50], UR8 ;  /* 0x0000500804ff75b2 */ /* 0x0024620008000100 */
[----:B------:R2:W1:Y:S02]  /*07d0*/  SYNCS.EXCH.64 URZ, [UR4+0x58], UR6 ;  /* 0x0000580604ff75b2 */ /* 0x0004640008000100 */
[----:B--2---:R-:W-:Y:S01]  /*07e0*/  NOP ;  /* 0x0000000000007918 */ /* 0x004fe20000000000 */
.L_x_10:
[----:B------:R-:W2:Y:S01]  /*07f0*/  SHFL.IDX PT, R2, R81, RZ, 0x1f ;  /* 0x00001fff51027589 */ /* 0x000ea200000e0000 */
[----:B------:R-:W-:Y:S01]  /*0800*/  NOP ;  /* 0x0000000000007918 */ /* 0x000fe20000000000 */
[----:B--2---:R-:W-:-:S13]  /*0810*/  ISETP.NE.AND P0, PT, R2, 0x3, PT ;  /* 0x000000030200780c */ /* 0x004fda0003f05270 */
[----:B------:R-:W-:Y:S05]  /*0820*/  @P0 BRA `(.L_x_11) ;  /* 0x0000000000300947 */ /* 0x000fea0003800000 */
[----:B-1----:R-:W1:Y:S01]  /*0830*/  S2UR UR6, SR_CgaCtaId ;  /* 0x00000000000679c3 */ /* 0x002e620000008800 */
[----:B------:R-:W-:Y:S01]  /*0840*/  UMOV UR4, 0x400 ;  /* 0x0000040000047882 */ /* 0x000fe20000000000 */
[----:B------:R-:W-:Y:S01]  /*0850*/  UMOV UR5, 0x20 ;  /* 0x0000002000057882 */ /* 0x000fe20000000000 */
[----:B------:R-:W-:Y:S01]  /*0860*/  ELECT P0, URZ, PT ;  /* 0x0000000000ff782f */ /* 0x000fe20003800000 */
[----:B-1----:R-:W-:Y:S02]  /*0870*/  ULEA UR6, UR6, UR4, 0x18 ;  /* 0x0000000406067291 */ /* 0x002fe4000f8ec0ff */
[----:B------:R-:W-:-:S04]  /*0880*/  UIADD3 UR4, UPT, UPT, -UR5, 0x100000, URZ ;  /* 0x0010000005047890 */ /* 0x000fc8000fffe1ff */
[----:B------:R-:W-:Y:S02]  /*0890*/  USHF.L.U32 UR5, UR4, 0xb, URZ ;  /* 0x0000000b04057899 */ /* 0x000fe400080006ff */
[----:B------:R-:W-:Y:S01]  /*08a0*/  USHF.L.U32 UR4, UR4, 0x1, URZ ;  /* 0x0000000104047899 */ /* 0x000fe200080006ff */
[----:B------:R-:W1:Y:S11]  /*08b0*/  FENCE.VIEW.ASYNC.S ;  /* 0x00000000000073c6 */ /* 0x000e760000000000 */
[----:B-1----:R2:W1:Y:S01]  /*08c0*/  SYNCS.EXCH.64 URZ, [UR6+0x60], UR4 ;  /* 0x0000600406ff75b2 */ /* 0x0024620008000100 */
[----:B------:R2:W1:Y:S02]  /*08d0*/  SYNCS.EXCH.64 URZ, [UR6+0x68], UR4 ;  /* 0x0000680406ff75b2 */ /* 0x0004640008000100 */
[----:B--2---:R-:W-:Y:S01]  /*08e0*/  NOP ;  /* 0x0000000000007918 */ /* 0x004fe20000000000 */
.L_x_11:
[----:B------:R-:W2:Y:S01]  /*08f0*/  SHFL.IDX PT, R2, R81, RZ, 0x1f ;  /* 0x00001fff51027589 */ /* 0x000ea200000e0000 */
[----:B------:R-:W-:Y:S01]  /*0900*/  NOP ;  /* 0x0000000000007918 */ /* 0x000fe20000000000 */
[----:B--2---:R-:W-:-:S13]  /*0910*/  ISETP.NE.AND P0, PT, R2, 0x4, PT ;  /* 0x000000040200780c */ /* 0x004fda0003f05270 */
[----:B------:R-:W-:Y:S05]  /*0920*/  @P0 BRA `(.L_x_12) ;  /* 0x00000000004c0947 */ /* 0x000fea0003800000 */
[----:B-1----:R-:W1:Y:S01]  /*0930*/  S2UR UR6, SR_CgaCtaId ;  /* 0x00000000000679c3 */ /* 0x002e620000008800 */
[----:B------:R-:W-:Y:S01]  /*0940*/  UMOV UR4, 0x3a0 ;  /* 0x000003a000047882 */ /* 0x000fe20000000000 */
[----:B------:R-:W-:Y:S01]  /*0950*/  UMOV UR5, 0x400 ;  /* 0x0000040000057882 */ /* 0x000fe20000000000 */
[----:B------:R-:W-:Y:S01]  /*0960*/  USEL UR4, UR4, 0x320, UP3 ;  /* 0x0000032004047887 */ /* 0x000fe20009800000 */
[----:B------:R-:W-:Y:S01]  /*0970*/  UMOV UR8, 0x1 ;  /* 0x0000000100087882 */ /* 0x000fe20000000000 */
[----:B------:R-:W-:Y:S01]  /*0980*/  ELECT P0, URZ, PT ;  /* 0x0000000000ff782f */ /* 0x000fe20003800000 */
[----:B------:R-:W-:-:S04]  /*0990*/  UIADD3 UR8, UPT, UPT, -UR8, 0x100000, URZ ;  /* 0x0010000008087890 */ /* 0x000fc8000fffe1ff */
[----:B------:R-:W-:Y:S02]  /*09a0*/  USHF.L.U32 UR9, UR8, 0xb, URZ ;  /* 0x0000000b08097899 */ /* 0x000fe400080006ff */
[----:B------:R-:W-:Y:S02]  /*09b0*/  USHF.L.U32 UR8, UR8, 0x1, URZ ;  /* 0x0000000108087899 */ /* 0x000fe400080006ff */
[----:B-1----:R-:W-:Y:S02]  /*09c0*/  ULEA UR6, UR6, UR5, 0x18 ;  /* 0x0000000506067291 */ /* 0x002fe4000f8ec0ff */
[----:B------:R-:W-:-:S04]  /*09d0*/  UIADD3 UR4, UPT, UPT, -UR4, 0x100000, URZ ;  /* 0x0010000004047890 */ /* 0x000fc8000fffe1ff */
[----:B------:R-:W-:Y:S02]  /*09e0*/  USHF.L.U32 UR5, UR4, 0xb, URZ ;  /* 0x0000000b04057899 */ /* 0x000fe400080006ff */
[----:B------:R-:W-:Y:S01]  /*09f0*/  USHF.L.U32 UR4, UR4, 0x1, URZ ;  /* 0x0000000104047899 */ /* 0x000fe200080006ff */
[----:B------:R-:W1:Y:S03]  /*0a00*/  FENCE.VIEW.ASYNC.S ;  /* 0x00000000000073c6 */ /* 0x000e660000000000 */
[----:B-1----:R2:W1:Y:S08]  /*0a10*/  SYNCS.EXCH.64 URZ, [UR6+0x70], UR8 ;  /* 0x0000700806ff75b2 */ /* 0x0024700008000100 */
[----:B------:R2:W1:Y:S01]  /*0a20*/  SYNCS.EXCH.64 URZ, [UR6+0x80], UR4 ;  /* 0x0000800406ff75b2 */ /* 0x0004620008000100 */
[----:B------:R2:W1:Y:S01]  /*0a30*/  SYNCS.EXCH.64 URZ, [UR6+0x78], UR8 ;  /* 0x0000780806ff75b2 */ /* 0x0004620008000100 */
[----:B------:R2:W1:Y:S02]  /*0a40*/  SYNCS.EXCH.64 URZ, [UR6+0x88], UR4 ;  /* 0x0000880406ff75b2 */ /* 0x0004640008000100 */
[----:B--2---:R-:W-:Y:S01]  /*0a50*/  NOP ;  /* 0x0000000000007918 */ /* 0x004fe20000000000 */
.L_x_12:
        /* <DEDUP_REMOVED lines=18> */
[----:B------:R2:W1:Y:S01]  /*0b80*/  SYNCS.EXCH.64 URZ, [UR4+0xb0], UR6 ;  /* 0x0000b00604ff75b2 */ /* 0x0004620008000100 */
[----:B------:R2:W1:Y:S01]  /*0b90*/  SYNCS.EXCH.64 URZ, [UR4+0x98], UR8 ;  /* 0x0000980804ff75b2 */ /* 0x0004620008000100 */
[----:B------:R2:W1:Y:S01]  /*0ba0*/  SYNCS.EXCH.64 URZ, [UR4+0xb8], UR6 ;  /* 0x0000b80604ff75b2 */ /* 0x0004620008000100 */
[----:B------:R2:W1:Y:S01]  /*0bb0*/  SYNCS.EXCH.64 URZ, [UR4+0xa0], UR8 ;  /* 0x0000a00804ff75b2 */ /* 0x0004620008000100 */
[----:B------:R2:W1:Y:S01]  /*0bc0*/  SYNCS.EXCH.64 URZ, [UR4+0xc0], UR6 ;  /* 0x0000c00604ff75b2 */ /* 0x0004620008000100 */
[----:B------:R2:W1:Y:S01]  /*0bd0*/  SYNCS.EXCH.64 URZ, [UR4+0xa8], UR8 ;  /* 0x0000a80804ff75b2 */ /* 0x0004620008000100 */
[----:B------:R2:W1:Y:S02]  /*0be0*/  SYNCS.EXCH.64 URZ, [UR4+0xc8], UR6 ;  /* 0x0000c80604ff75b2 */ /* 0x0004640008000100 */
[----:B--2---:R-:W-:Y:S01]  /*0bf0*/  NOP ;  /* 0x0000000000007918 */ /* 0x004fe20000000000 */
.L_x_13:
[----:B------:R-:W2:Y:S01]  /*0c00*/  SHFL.IDX PT, R2, R81, RZ, 0x1f ;  /* 0x00001fff51027589 */ /* 0x000ea200000e0000 */
[----:B------:R-:W1:Y:S01]  /*0c10*/  S2UR UR48, SR_CgaCtaId ;  /* 0x00000000003079c3 */ /* 0x000e620000008800 */
[----:B------:R-:W-:Y:S01]  /*0c20*/  NOP ;  /* 0x0000000000007918 */ /* 0x000fe20000000000 */
[----:B--2---:R-:W-:-:S13]  /*0c30*/  ISETP.NE.AND P0, PT, R2, 0x3, PT ;  /* 0x000000030200780c */ /* 0x004fda0003f05270 */
[----:B-1----:R-:W-:Y:S05]  /*0c40*/  @P0 BRA `(.L_x_14) ;  /* 0x0000000000340947 */ /* 0x002fea0003800000 */
[----:B------:R-:W-:Y:S01]  /*0c50*/  UMOV UR4, 0x400 ;  /* 0x0000040000047882 */ /* 0x000fe20000000000 */
[----:B------:R-:W-:Y:S01]  /*0c60*/  UMOV UR6, 0x20 ;  /* 0x0000002000067882 */ /* 0x000fe20000000000 */
[----:B------:R-:W-:Y:S02]  /*0c70*/  ULEA UR4, UR48, UR4, 0x18 ;  /* 0x0000000430047291 */ /* 0x000fe4000f8ec0ff */
[----:B------:R-:W-:-:S04]  /*0c80*/  UIADD3 UR6, UPT, UPT, -UR6, 0x100000, URZ ;  /* 0x0010000006067890 */ /* 0x000fc8000fffe1ff */
[----:B------:R-:W-:Y:S02]  /*0c90*/  USHF.L.U32 UR7, UR6, 0xb, URZ ;  /* 0x0000000b06077899 */ /* 0x000fe400080006ff */
[----:B------:R-:W-:Y:S01]  /*0ca0*/  USHF.L.U32 UR6, UR6, 0x1, URZ ;  /* 0x0000000106067899 */ /* 0x000fe200080006ff */
[----:B------:R-:W-:Y:S01]  /*0cb0*/  ELECT P0, URZ, PT ;  /* 0x0000000000ff782f */ /* 0x000fe20003800000 */
[----:B------:R-:W1:Y:S10]  /*0cc0*/  FENCE.VIEW.ASYNC.S ;  /* 0x00000000000073c6 */ /* 0x000e740000000000 */
[----:B-1----:R1:W2:Y:S01]  /*0cd0*/  SYNCS.EXCH.64 URZ, [UR4+0xd0], UR6 ;  /* 0x0000d00604ff75b2 */ /* 0x0022a20008000100 */
[----:B------:R1:W1:Y:S01]  /*0ce0*/  SYNCS.EXCH.64 URZ, [UR4+0xe0], UR6 ;  /* 0x0000e00604ff75b2 */ /* 0x0002620008000100 */
[----:B------:R1:W1:Y:S01]  /*0cf0*/  SYNCS.EXCH.64 URZ, [UR4+0xd8], UR6 ;  /* 0x0000d80604ff75b2 */ /* 0x0002620008000100 */
[----:B------:R1:W1:Y:S01]  /*0d00*/  SYNCS.EXCH.64 URZ, [UR4+0xe8], UR6 ;  /* 0x0000e80604ff75b2 */ /* 0x0002620008000100 */
[----:B------:R-:W-:Y:S01]  /*0d10*/  NOP ;  /* 0x0000000000007918 */ /* 0x000fe20000000000 */
.L_x_14:
[----:B-1----:R-:W1:Y:S01]  /*0d20*/  LDCU UR4, c[0x0][0x36c] ;  /* 0x00006d80ff0477ac */ /* 0x002e620008000800 */
[----:B------:R-:W-:Y:S01]  /*0d30*/  ISETP.NE.OR P3, PT, R0, 0x2, !P3 ;  /* 0x000000020000780c */ /* 0x000fe20005f65670 */
[----:B------:R-:W-:Y:S01]  /*0d40*/  NOP ;  /* 0x0000000000007918 */ /* 0x000fe20000000000 */
[----:B------:R-:W-:Y:S01]  /*0d50*/  LOP3.LUT R0, R69, 0x1f, RZ, 0xc0, !PT ;  /* 0x0000001f45007812 */ /* 0x000fe200078ec0ff */
[----:B------:R-:W-:Y:S02]  /*0d60*/  UISETP.NE.AND UP4, UPT, UR22, URZ, UPT ;  /* 0x000000ff1600728c */ /* 0x000fe4000bf85270 */
[----:B-1----:R-:W-:-:S09]  /*0d70*/  UISETP.EQ.U32.AND UP5, UPT, UR4, 0x1, UPT ;  /* 0x000000010400788c */ /* 0x002fd2000bfa2070 */
[----:B------:R-:W-:Y:S05]  /*0d80*/  BRA.U !UP5, `(.L_x_15) ;  /* 0x000000010d087547 */ /* 0x000fea000b800000 */
[----:B--234-:R-:W-:Y:S01]  /*0d90*/  UCGABAR_ARV ;  /* 0x00000000000079c7 */ /* 0x01cfe20008000000 */
[----:B------:R-:W-:Y:S05]  /*0da0*/  BRA `(.L_x_16) ;  /* 0x0000000000047947 */ /* 0x000fea0003800000 */
.L_x_15:
[----:B--234-:R-:W-:Y:S01]  /*0db0*/  NOP ;  /* 0x0000000000007918 */ /* 0x01cfe20000000000 */
.L_x_16:
[----:B------:R-:W1:Y:S01]  /*0dc0*/  S2UR UR46, SR_CTAID.X ;  /* 0x00000000002e79c3 */ /* 0x000e620000002500 */
[----:B------:R-:W-:-:S05]  /*0dd0*/  CS2R.32 R3, SR_CgaSize ;  /* 0x0000000000037805 */ /* 0x000fca0000008a00 */
[----:B------:R-:W-:-:S05]  /*0de0*/  IMAD R3, R3, -0xa0, RZ ;  /* 0xffffff6003037824 */ /* 0x000fca00078e02ff */
[----:B------:R-:W-:-:S14]  /*0df0*/  R2UR UR5, R3 ;  /* 0x00000000030572ca */ /* 0x000fdc00000e0000 */
[----:B------:R-:W2:Y:S01]  /*0e00*/  LDCU UR5, c[0x0][UR5+0x2b0] ;  /* 0x00005600050577ac */ /* 0x000ea20008000800 */
[----:B------:R-:W-:-:S05]  /*0e10*/  CS2R.32 R3, SR_CgaSize ;  /* 0x0000000000037805 */ /* 0x000fca0000008a00 */
[----:B------:R-:W-:-:S05]  /*0e20*/  IMAD R3, R3, -0xa0, RZ ;  /* 0xffffff6003037824 */ /* 0x000fca00078e02ff */
[----:B------:R-:W-:-:S14]  /*0e30*/  R2UR UR4, R3 ;  /* 0x00000000030472ca */ /* 0x000fdc00000e0000 */
[----:B------:R-:W3:Y:S01]  /*0e40*/  LDCU UR4, c[0x0][UR4+0x2b4] ;  /* 0x00005680040477ac */ /* 0x000ee20008000800 */
[----:B------:R-:W4:Y:S01]  /*0e50*/  S2UR UR45, SR_CTAID.Y ;  /* 0x00000000002d79c3 */ /* 0x000f220000002600 */
[----:B------:R-:W-:-:S05]  /*0e60*/  CS2R.32 R3, SR_CgaSize ;  /* 0x0000000000037805 */ /* 0x000fca0000008a00 */
[----:B------:R-:W-:-:S05]  /*0e70*/  IMAD R3, R3, -0xa0, RZ ;  /* 0xffffff6003037824 */ /* 0x000fca00078e02ff */
[----:B------:R-:W-:-:S14]  /*0e80*/  R2UR UR57, R3 ;  /* 0x00000000033972ca */ /* 0x000fdc00000e0000 */
[----:B------:R-:W3:Y:S01]  /*0e90*/  LDCU UR57, c[0x0][UR57+0x2a0] ;  /* 0x00005400393977ac */ /* 0x000ee20008000800 */
[----:B------:R-:W-:-:S05]  /*0ea0*/  CS2R.32 R3, SR_CgaSize ;  /* 0x0000000000037805 */ /* 0x000fca0000008a00 */
[----:B------:R-:W-:-:S05]  /*0eb0*/  IMAD R3, R3, -0xa0, RZ ;  /* 0xffffff6003037824 */ /* 0x000fca00078e02ff */
[----:B------:R-:W-:-:S14]  /*0ec0*/  R2UR UR60, R3 ;  /* 0x00000000033c72ca */ /* 0x000fdc00000e0000 */
[----:B------:R-:W3:Y:S01]  /*0ed0*/  LDCU UR60, c[0x0][UR60+0x2a4] ;  /* 0x000054803c3c77ac */ /* 0x000ee20008000800 */
[----:B------:R-:W-:Y:S02]  /*0ee0*/  ULOP3.LUT UR49, UR48, 0x1, URZ, 0xc0, !UPT ;  /* 0x0000000130317892 */ /* 0x000fe4000f8ec0ff */
[----:B------:R-:W-:Y:S02]  /*0ef0*/  USHF.R.U32.HI UR26, URZ, 0x1, UR48 ;  /* 0x00000001ff1a7899 */ /* 0x000fe40008011630 */
[----:B------:R-:W-:Y:S02]  /*0f00*/  UISETP.GT.U32.AND UP1, UPT, UR49, 0xffff, UPT ;  /* 0x0000ffff3100788c */ /* 0x000fe4000bf24070 */
[----:B------:R-:W-:Y:S01]  /*0f10*/  USHF.L.U32 UR28, UR48, 0x9, URZ ;  /* 0x00000009301c7899 */ /* 0x000fe200080006ff */
[----:B-1----:R-:W-:Y:S01]  /*0f20*/  I2FP.F32.U32 R3, UR46 ;  /* 0x0000002e00037c45 */ /* 0x002fe20008201000 */
[----:B------:R-:W1:Y:S04]  /*0f30*/  LDCU UR23, c[0x0][0xb24] ;  /* 0x00016480ff1777ac */ /* 0x000e680008000800 */
[----:B--2---:R-:W-:Y:S01]  /*0f40*/  FMUL R3, R3, UR5 ;  /* 0x0000000503037c20 */ /* 0x004fe20008400000 */
[----:B------:R-:W2:Y:S01]  /*0f50*/  LDCU UR40, c[0x0][0xb24] ;  /* 0x00016480ff2877ac */ /* 0x000ea20008000800 */
[----:B----4-:R-:W-:Y:S01]  /*0f60*/  I2FP.F32.U32 R2, UR45 ;  /* 0x0000002d00027c45 */ /* 0x010fe20008201000 */
[----:B------:R-:W4:Y:S03]  /*0f70*/  LDCU UR30, c[0x0][0xb30] ;  /* 0x00016600ff1e77ac */ /* 0x000f260008000800 */
[----:B------:R-:W1:Y:S01]  /*0f80*/  F2I.U32.TRUNC.NTZ R3, R3 ;  /* 0x0000000300037305 */ /* 0x000e62000020f000 */
[----:B---3--:R-:W-:Y:S01]  /*0f90*/  FMUL R2, R2, UR4 ;  /* 0x0000000402027c20 */ /* 0x008fe20008400000 */
[----:B------:R-:W-:-:S02]  /*0fa0*/  ULOP3.LUT UR4, UR48, 0x2, URZ, 0xc0, !UPT ;  /* 0x0000000230047892 */ /* 0x000fc4000f8ec0ff */
[----:B------:R-:W-:Y:S02]  /*0fb0*/  USHF.L.U32 UR27, UR48, 0xa, URZ ;  /* 0x0000000a301b7899 */ /* 0x000fe400080006ff */
[----:B------:R-:W-:Y:S02]  /*0fc0*/  UISETP.GT.U32.AND UP0, UPT, UR4, 0xffff, UPT ;  /* 0x0000ffff0400788c */ /* 0x000fe4000bf04070 */
[----:B------:R-:W3:Y:S01]  /*0fd0*/  F2I.U32.TRUNC.NTZ R2, R2 ;  /* 0x0000000200027305 */ /* 0x000ee2000020f000 */
[----:B------:R-:W-:Y:S01]  /*0fe0*/  UMOV UR32, 0x5 ;  /* 0x0000000500207882 */ /* 0x000fe20000000000 */
[----:B------:R-:W-:Y:S02]  /*0ff0*/  USEL UR24, UR49, 0xffff, !UP1 ;  /* 0x0000ffff31187887 */ /* 0x000fe4000c800000 */
[----:B------:R-:W-:Y:S01]  /*1000*/  USEL UR25, UR4, 0xffff, !UP0 ;  /* 0x0000ffff04197887 */ /* 0x000fe2000c000000 */
[----:B-1----:R-:W-:Y:S02]  /*1010*/  R2UR UR5, R3 ;  /* 0x00000000030572ca */ /* 0x002fe400000e0000 */
[----:B---3--:R-:W-:-:S02]  /*1020*/  R2UR UR6, R2 ;  /* 0x00000000020672ca */ /* 0x008fc400000e0000 */
[----:B------:R-:W-:-:S09]  /*1030*/  PRMT R2, RZ, 0x7610, R2 ;  /* 0x00007610ff027816 */ /* 0x000fd20000000002 */
[----:B------:R-:W-:-:S04]  /*1040*/  UIADD3 UR5, UPT, UPT, -UR5, URZ, URZ ;  /* 0x000000ff05057290 */ /* 0x000fc8000fffe1ff */
[----:B------:R-:W-:Y:S02]  /*1050*/  UIMAD UR57, UR57, UR5, UR46 ;  /* 0x00000005393972a4 */ /* 0x000fe4000f8e022e */
[----:B------:R-:W-:-:S04]  /*1060*/  UIADD3 UR4, UPT, UPT, -UR6, URZ, URZ ;  /* 0x000000ff06047290 */ /* 0x000fc8000fffe1ff */
[----:B------:R-:W-:Y:S01]  /*1070*/  UIMAD UR60, UR60, UR4, UR45 ;  /* 0x000000043c3c72a4 */ /* 0x000fe2000f8e022d */
[----:B--2-4-:R-:W-:Y:S11]  /*1080*/  BRA.U UP4, `(.L_x_17) ;  /* 0x00000001043c7547 */ /* 0x014ff6000b800000 */
[----:B------:R-:W-:Y:S02]  /*1090*/  UISETP.NE.AND UP0, UPT, UR60, URZ, UPT ;  /* 0x000000ff3c00728c */ /* 0x000fe4000bf05270 */
[----:B------:R-:W-:Y:S02]  /*10a0*/  UISETP.NE.AND UP1, UPT, UR60, 0x1, UPT ;  /* 0x000000013c00788c */ /* 0x000fe4000bf25270 */
[----:B------:R-:W-:Y:S02]  /*10b0*/  UISETP.NE.AND UP2, UPT, UR57, URZ, UP0 ;  /* 0x000000ff3900728c */ /* 0x000fe40008745270 */
[----:B------:R-:W-:Y:S02]  /*10c0*/  USEL UR4, URZ, 0x2, UP0 ;  /* 0x00000002ff047887 */ /* 0x000fe40008000000 */
[----:B------:R-:W-:Y:S02]  /*10d0*/  USEL UR8, URZ, 0x1, UP2 ;  /* 0x00000001ff087887 */ /* 0x000fe40009000000 */
[----:B------:R-:W-:-:S02]  /*10e0*/  UISETP.NE.AND UP2, UPT, UR57, URZ, UPT ;  /* 0x000000ff3900728c */ /* 0x000fc4000bf45270 */
[----:B------:R-:W-:Y:S02]  /*10f0*/  USEL UR5, URZ, 0x4, UP1 ;  /* 0x00000004ff057887 */ /* 0x000fe40008800000 */
[----:B------:R-:W-:Y:S02]  /*1100*/  UISETP.NE.AND UP0, UPT, UR57, 0x1, UPT ;  /* 0x000000013900788c */ /* 0x000fe4000bf05270 */
[----:B------:R-:W-:Y:S02]  /*1110*/  USEL UR6, URZ, 0x8, UP1 ;  /* 0x00000008ff067887 */ /* 0x000fe40008800000 */
[----:B------:R-:W-:Y:S02]  /*1120*/  USEL UR7, UR5, 0x4, UP2 ;  /* 0x0000000405077887 */ /* 0x000fe40009000000 */
[----:B------:R-:W-:Y:S02]  /*1130*/  USEL UR4, UR4, 0x2, UP0 ;  /* 0x0000000204047887 */ /* 0x000fe40008000000 */
[----:B------:R-:W-:-:S02]  /*1140*/  USEL UR5, UR6, 0x8, UP0 ;  /* 0x0000000806057887 */ /* 0x000fc40008000000 */
[----:B------:R-:W-:-:S04]  /*1150*/  UIADD3 UR4, UPT, UPT, UR4, UR7, UR8 ;  /* 0x0000000704047290 */ /* 0x000fc8000fffe008 */
[----:B------:R-:W-:-:S06]  /*1160*/  UIADD3 UR4, UPT, UPT, UR4, UR5, URZ ;  /* 0x0000000504047290 */ /* 0x000fcc000fffe0ff */
[----:B------:R-:W-:-:S07]  /*1170*/  MOV R2, UR4 ;  /* 0x0000000400027c02 */ /* 0x000fce0008000f00 */
.L_x_17:
[----:B------:R-:W1:Y:S01]  /*1180*/  S2UR UR36, SR_CTAID.Z ;  /* 0x00000000002479c3 */ /* 0x000e620000002700 */
[----:B------:R-:W-:Y:S01]  /*1190*/  UISETP.GE.AND UP0, UPT, UR23, 0x1, UPT ;  /* 0x000000011700788c */ /* 0x000fe2000bf06270 */
[----:B------:R-:W-:-:S08]  /*11a0*/  UMOV UR31, 0x3 ;  /* 0x00000003001f7882 */ /* 0x000fd00000000000 */
[----:B------:R-:W-:Y:S05]  /*11b0*/  BRA.U !UP0, `(.L_x_18) ;  /* 0x0000000108d47547 */ /* 0x000fea000b800000 */
[----:B------:R-:W2:Y:S01]  /*11c0*/  LDCU.128 UR12, c[0x0][0xb10] ;  /* 0x00016200ff0c77ac */ /* 0x000ea20008000c00 */
[----:B------:R-:W3:Y:S01]  /*11d0*/  LDCU UR6, c[0x0][0x370] ;  /* 0x00006e00ff0677ac */ /* 0x000ee20008000800 */
[----:B------:R-:W4:Y:S01]  /*11e0*/  LDCU UR5, c[0x0][0x374] ;  /* 0x00006e80ff0577ac */ /* 0x000f220008000800 */
[----:B------:R-:W1:Y:S01]  /*11f0*/  LDCU UR29, c[0x0][0xb0c] ;  /* 0x00016180ff1d77ac */ /* 0x000e620008000800 */
[----:B------:R-:W1:Y:S01]  /*1200*/  LDCU UR4, c[0x0][0xb20] ;  /* 0x00016400ff0477ac */ /* 0x000e620008000800 */
[----:B------:R-:W1:Y:S01]  /*1210*/  LDCU.64 UR8, c[0x0][0xb28] ;  /* 0x00016500ff0877ac */ /* 0x000e620008000a00 */
[----:B--2---:R-:W-:Y:S02]  /*1220*/  UISETP.NE.AND UP0, UPT, UR14, 0x1, UPT ;  /* 0x000000010e00788c */ /* 0x004fe4000bf05270 */
[----:B----4-:R-:W-:Y:S02]  /*1230*/  UIMAD.WIDE.U32 UR10, UR5, UR15, URZ ;  /* 0x0000000f050a72a5 */ /* 0x010fe4000f8e00ff */
[----:B---3--:R-:W-:-:S02]  /*1240*/  UIMAD.WIDE.U32 UR18, UR6, UR12, URZ ;  /* 0x0000000c061272a5 */ /* 0x008fc4000f8e00ff */
[----:B-1----:R-:W-:Y:S02]  /*1250*/  UISETP.NE.AND UP1, UPT, UR29, 0x1, UPT ;  /* 0x000000011d00788c */ /* 0x002fe4000bf25270 */
[----:B------:R-:W-:Y:S01]  /*1260*/  UISETP.NE.AND UP2, UPT, UR23, 0x1, UPT ;  /* 0x000000011700788c */ /* 0x000fe2000bf45270 */
[----:B------:R-:W-:Y:S02]  /*1270*/  UMOV UR10, UR11 ;  /* 0x0000000b000a7c82 */ /* 0x000fe40008000000 */
[----:B------:R-:W-:Y:S01]  /*1280*/  UMOV UR18, UR19 ;  /* 0x0000001300127c82 */ /* 0x000fe20008000000 */
[----:B------:R-:W-:Y:S02]  /*1290*/  @UP0 USHF.R.U32.HI UR5, URZ, UR4, UR10 ;  /* 0x00000004ff050299 */ /* 0x000fe4000801160a */
[----:B------:R-:W-:Y:S02]  /*12a0*/  UIMAD.WIDE.U32 UR20, UR45, UR15, URZ ;  /* 0x0000000f2d1472a5 */ /* 0x000fe4000f8e00ff */
[----:B------:R-:W-:-:S02]  /*12b0*/  UIMAD.WIDE.U32 UR10, UR5, UR8, URZ ;  /* 0x00000008050a72a5 */ /* 0x000fc4000f8e00ff */
[----:B------:R-:W-:Y:S02]  /*12c0*/  @UP1 USHF.R.U32.HI UR6, URZ, UR13, UR18 ;  /* 0x0000000dff061299 */ /* 0x000fe40008011612 */
[----:B------:R-:W-:Y:S02]  /*12d0*/  UIMAD.WIDE.U32 UR16, UR46, UR12, URZ ;  /* 0x0000000c2e1072a5 */ /* 0x000fe4000f8e00ff */
[----:B------:R-:W-:Y:S01]  /*12e0*/  UIMAD.WIDE.U32 UR18, UR6, UR8, URZ ;  /* 0x00000008061272a5 */ /* 0x000fe2000f8e00ff */
[----:B------:R-:W-:Y:S01]  /*12f0*/  UMOV UR20, UR21 ;  /* 0x0000001500147c82 */ /* 0x000fe20008000000 */
[----:B------:R-:W-:Y:S01]  /*1300*/  UMOV UR10, UR11 ;  /* 0x0000000b000a7c82 */ /* 0x000fe20008000000 */
[----:B------:R-:W-:Y:S02]  /*1310*/  USHF.R.U32.HI UR20, URZ, UR4, UR20 ;  /* 0x00000004ff147299 */ /* 0x000fe40008011614 */
[----:B------:R-:W-:Y:S02]  /*1320*/  @UP2 USHF.R.U32.HI UR5, URZ, UR9, UR10 ;  /* 0x00000009ff052299 */ /* 0x000fe4000801160a */
[----:B------:R-:W-:Y:S01]  /*1330*/  UMOV UR7, UR19 ;  /* 0x0000001300077c82 */ /* 0x000fe20008000000 */
[----:B------:R-:W-:Y:S01]  /*1340*/  UMOV UR16, UR17 ;  /* 0x0000001100107c82 */ /* 0x000fe20008000000 */
[----:B------:R-:W-:-:S02]  /*1350*/  @UP2 USHF.R.U32.HI UR6, URZ, UR9, UR7 ;  /* 0x00000009ff062299 */ /* 0x000fc40008011607 */
[----:B------:R-:W-:Y:S02]  /*1360*/  USHF.R.U32.HI UR13, URZ, UR13, UR16 ;  /* 0x0000000dff0d7299 */ /* 0x000fe40008011610 */
[----:B------:R-:W-:Y:S02]  /*1370*/  USEL UR4, UR45, UR20, !UP0 ;  /* 0x000000142d047287 */ /* 0x000fe4000c000000 */
[----:B------:R-:W-:Y:S02]  /*1380*/  UIMAD UR7, UR5, UR23, URZ ;  /* 0x00000017050772a4 */ /* 0x000fe4000f8e02ff */
[----:B------:R-:W-:Y:S02]  /*1390*/  USEL UR5, UR46, UR13, !UP1 ;  /* 0x0000000d2e057287 */ /* 0x000fe4000c800000 */
[----:B------:R-:W-:Y:S02]  /*13a0*/  UIMAD UR12, UR6, UR23, URZ ;  /* 0x00000017060c72a4 */ /* 0x000fe4000f8e02ff */
[----:B------:R-:W-:-:S02]  /*13b0*/  UISETP.GE.AND UP0, UPT, UR4, UR7, UPT ;  /* 0x000000070400728c */ /* 0x000fc4000bf06270 */
[----:B------:R-:W-:Y:S02]  /*13c0*/  UIMAD.WIDE.U32 UR10, UR4, UR8, URZ ;  /* 0x00000008040a72a5 */ /* 0x000fe4000f8e00ff */
[----:B------:R-:W-:Y:S02]  /*13d0*/  UISETP.GE.OR UP0, UPT, UR5, UR12, UP0 ;  /* 0x0000000c0500728c */ /* 0x000fe40008706670 */
[----:B------:R-:W-:Y:S02]  /*13e0*/  UIMAD.WIDE.U32 UR12, UR5, UR8, URZ ;  /* 0x00000008050c72a5 */ /* 0x000fe4000f8e00ff */
[----:B------:R-:W-:Y:S01]  /*13f0*/  UIADD3 UR10, UPT, UPT, -UR4, URZ, URZ ;  /* 0x000000ff040a7290 */ /* 0x000fe2000fffe1ff */
[----:B------:R-:W-:Y:S01]  /*1400*/  UMOV UR8, UR11 ;  /* 0x0000000b00087c82 */ /* 0x000fe20008000000 */
[----:B------:R-:W-:Y:S02]  /*1410*/  UIADD3 UR11, UPT, UPT, -UR5, URZ, URZ ;  /* 0x000000ff050b7290 */ /* 0x000fe4000fffe1ff */
[----:B------:R-:W-:-:S03]  /*1420*/  USHF.R.U32.HI UR8, URZ, UR9, UR8 ;  /* 0x00000009ff087299 */ /* 0x000fc60008011608 */
[----:B------:R-:W-:Y:S01]  /*1430*/  @!UP0 UMOV UR7, UR13 ;  /* 0x0000000d00078c82 */ /* 0x000fe20008000000 */
[----:B------:R-:W-:Y:S02]  /*1440*/  UIMAD UR45, UR14, UR10, UR45 ;  /* 0x0000000a0e2d72a4 */ /* 0x000fe4000f8e022d */
[----:B------:R-:W-:Y:S02]  /*1450*/  USEL UR8, UR4, UR8, !UP2 ;  /* 0x0000000804087287 */ /* 0x000fe4000d000000 */
[----:B------:R-:W-:Y:S02]  /*1460*/  @!UP0 USHF.R.U32.HI UR7, URZ, UR9, UR7 ;  /* 0x00000009ff078299 */ /* 0x000fe40008011607 */
[----:B------:R-:W-:Y:S02]  /*1470*/  UIADD3 UR9, UPT, UPT, -UR8, URZ, URZ ;  /* 0x000000ff08097290 */ /* 0x000fe4000fffe1ff */
[----:B------:R-:W-:Y:S02]  /*1480*/  @!UP0 USEL UR7, UR5, UR7, !UP2 ;  /* 0x0000000705078287 */ /* 0x000fe4000d000000 */
[----:B------:R-:W-:-:S02]  /*1490*/  UIMAD UR9, UR23, UR9, UR4 ;  /* 0x00000009170972a4 */ /* 0x000fc4000f8e0204 */
[----:B------:R-:W-:Y:S02]  /*14a0*/  @!UP0 UIADD3 UR8, UPT, UPT, UR8, -UR7, URZ ;  /* 0x8000000708088290 */ /* 0x000fe4000fffe0ff */
[----:B------:R-:W-:Y:S02]  /*14b0*/  @!UP0 UIMAD UR6, UR9, UR6, UR7 ;  /* 0x00000006090682a4 */ /* 0x000fe4000f8e0207 */
[----:B------:R-:W-:Y:S02]  /*14c0*/  @!UP0 UIMAD UR4, UR8, UR23, UR5 ;  /* 0x00000017080482a4 */ /* 0x000fe4000f8e0205 */
[----:B------:R-:W-:Y:S02]  /*14d0*/  UIMAD UR46, UR29, UR11, UR46 ;  /* 0x0000000b1d2e72a4 */ /* 0x000fe4000f8e022e */
[----:B------:R-:W-:Y:S01]  /*14e0*/  UIMAD UR45, UR4, UR14, UR45 ;  /* 0x0000000e042d72a4 */ /* 0x000fe2000f8e022d */
[----:B------:R-:W-:Y:S02]  /*14f0*/  @!UP0 UMOV UR5, UR6 ;  /* 0x0000000600058c82 */ /* 0x000fe40008000000 */
[----:B------:R-:W-:-:S12]  /*1500*/  UIMAD UR46, UR5, UR29, UR46 ;  /* 0x0000001d052e72a4 */ /* 0x000fd8000f8e022e */
.L_x_18:
[----:B------:R-:W-:Y:S02]  /*1510*/  UISETP.NE.AND UP1, UPT, UR30, 0x1, UPT ;  /* 0x000000011e00788c */ /* 0x000fe4000bf25270 */
[----:B------:R-:W-:Y:S02]  /*1520*/  ULOP3.LUT UR24, UR24, 0xffff, URZ, 0xc0, !UPT ;  /* 0x0000ffff18187892 */ /* 0x000fe4000f8ec0ff */
[----:B------:R-:W-:Y:S02]  /*1530*/  ULOP3.LUT UR21, UR25, 0xffff, URZ, 0xc0, !UPT ;  /* 0x0000ffff19157892 */ /* 0x000fe4000f8ec0ff */
[----:B------:R-:W-:Y:S02]  /*1540*/  UISETP.NE.AND UP0, UPT, UR22, 0x2, UPT ;  /* 0x000000021600788c */ /* 0x000fe4000bf05270 */
[----:B------:R-:W-:Y:S02]  /*1550*/  ULOP3.LUT UR28, UR28, 0x400, URZ, 0xc0, !UPT ;  /* 0x000004001c1c7892 */ /* 0x000fe4000f8ec0ff */
[----:B------:R-:W-:-:S02]  /*1560*/  ULOP3.LUT UR27, UR27, 0x400, URZ, 0xc0, !UPT ;  /* 0x000004001b1b7892 */ /* 0x000fc4000f8ec0ff */
[----:B------:R-:W-:Y:S02]  /*1570*/  USHF.L.U32 UR24, UR32, UR24, URZ ;  /* 0x0000001820187299 */ /* 0x000fe400080006ff */
[----:B------:R-:W-:Y:S01]  /*1580*/  USHF.L.U32 UR21, UR31, UR21, URZ ;  /* 0x000000151f157299 */ /* 0x000fe200080006ff */
[----:B------:R-:W-:Y:S11]  /*1590*/  BRA.U UP1, `(.L_x_19) ;  /* 0x0000000101447547 */ /* 0x000ff6000b800000 */
[----:B------:R-:W2:Y:S01]  /*15a0*/  LDCU.128 UR8, c[0x0][0xb10] ;  /* 0x00016200ff0877ac */ /* 0x000ea20008000c00 */
[----:B------:R-:W3:Y:S01]  /*15b0*/  LDCU UR12, c[0x0][0xb0c] ;  /* 0x00016180ff0c77ac */ /* 0x000ee20008000800 */
[----:B------:R-:W4:Y:S01]  /*15c0*/  LDCU UR13, c[0x0][0xb20] ;  /* 0x00016400ff0d77ac */ /* 0x000f220008000800 */
[----:B--2---:R-:W-:Y:S02]  /*15d0*/  UIMAD.WIDE.U32 UR6, UR46, UR8, URZ ;  /* 0x000000082e0672a5 */ /* 0x004fe4000f8e00ff */
[----:B------:R-:W-:Y:S02]  /*15e0*/  UIMAD.WIDE.U32 UR4, UR45, UR11, URZ ;  /* 0x0000000b2d0472a5 */ /* 0x000fe4000f8e00ff */
[----:B---3--:R-:W-:Y:S02]  /*15f0*/  UISETP.NE.AND UP2, UPT, UR12, 0x1, UPT ;  /* 0x000000010c00788c */ /* 0x008fe4000bf45270 */
[----:B------:R-:W-:Y:S01]  /*1600*/  UISETP.NE.AND UP1, UPT, UR10, 0x1, UPT ;  /* 0x000000010a00788c */ /* 0x000fe2000bf25270 */
[----:B------:R-:W-:-:S02]  /*1610*/  UMOV UR6, UR7 ;  /* 0x0000000700067c82 */ /* 0x000fc40008000000 */
[----:B------:R-:W-:Y:S01]  /*1620*/  UMOV UR4, UR5 ;  /* 0x0000000500047c82 */ /* 0x000fe20008000000 */
[----:B------:R-:W-:Y:S02]  /*1630*/  USHF.R.U32.HI UR9, URZ, UR9, UR6 ;  /* 0x00000009ff097299 */ /* 0x000fe40008011606 */
[----:B----4-:R-:W-:Y:S02]  /*1640*/  USHF.R.U32.HI UR4, URZ, UR13, UR4 ;  /* 0x0000000dff047299 */ /* 0x010fe40008011604 */
[----:B------:R-:W-:Y:S02]  /*1650*/  USEL UR5, UR46, UR9, !UP2 ;  /* 0x000000092e057287 */ /* 0x000fe4000d000000 */
[----:B------:R-:W-:-:S04]  /*1660*/  USEL UR4, UR45, UR4, !UP1 ;  /* 0x000000042d047287 */ /* 0x000fc8000c800000 */
[----:B------:R-:W-:Y:S02]  /*1670*/  UIADD3 UR6, UPT, UPT, UR5, -UR4, URZ ;  /* 0x8000000405067290 */ /* 0x000fe4000fffe0ff */
[----:B------:R-:W-:Y:S02]  /*1680*/  UIADD3 UR4, UPT, UPT, -UR5, UR4, URZ ;  /* 0x0000000405047290 */ /* 0x000fe4000fffe1ff */
[----:B------:R-:W-:Y:S02]  /*1690*/  UIMAD UR45, UR6, UR10, UR45 ;  /* 0x0000000a062d72a4 */ /* 0x000fe4000f8e022d */
[----:B------:R-:W-:-:S12]  /*16a0*/  UIMAD UR46, UR4, UR12, UR46 ;  /* 0x0000000c042e72a4 */ /* 0x000fd8000f8e022e */
.L_x_19:
[----:B------:R-:W-:Y:S05]  /*16b0*/  BRA.U !UP5, `(.L_x_20) ;  /* 0x000000010d0c7547 */ /* 0x000fea000b800000 */
[----:B------:R-:W-:Y:S01]  /*16c0*/  UCGABAR_WAIT ;  /* 0x0000000000007dc7 */ /* 0x000fe20008000000 */
[----:B------:R-:W-:Y:S01]  /*16d0*/  CCTL.IVALL ;  /* 0x00000000ff00798f */ /* 0x000fe20002000000 */
[----:B------:R-:W-:Y:S05]  /*16e0*/  BRA `(.L_x_21) ;  /* 0x0000000000047947 */ /* 0x000fea0003800000 */
.L_x_20:
[----:B------:R-:W-:Y:S06]  /*16f0*/  BAR.SYNC.DEFER_BLOCKING 0x0 ;  /* 0x0000000000007b1d */ /* 0x000fec0000010000 */
.L_x_21:
[----:B------:R-:W-:Y:S05]  /*1700*/  BRA.U UP0, `(.L_x_22) ;  /* 0x0000001100f87547 */ /* 0x000fea000b800000 */
[----:B------:R-:W2:Y:S01]  /*1710*/  LDCU UR6, c[0x0][0x38c] ;  /* 0x00007180ff0677ac */ /* 0x000ea20008000800 */
[----:B------:R-:W-:Y:S01]  /*1720*/  PLOP3.LUT P1, PT, PT, PT, UP3, 0x80, 0x8 ;  /* 0x000000000008781c */ /* 0x000fe20003f2f038 */
[----:B------:R-:W-:Y:S01]  /*1730*/  IMAD.MOV.U32 R12, RZ, RZ, 0x1 ;  /* 0x00000001ff0c7424 */ /* 0x000fe200078e00ff */
[----:B------:R-:W-:Y:S01]  /*1740*/  ISETP.EQ.OR P2, PT, R0, RZ, P3 ;  /* 0x000000ff0000720c */ /* 0x000fe20001f42670 */
[----:B------:R-:W-:Y:S01]  /*1750*/  UISETP.NE.AND UP1, UPT, UR22, URZ, UPT ;  /* 0x000000ff1600728c */ /* 0x000fe2000bf25270 */
[----:B------:R-:W-:Y:S02]  /*1760*/  PLOP3.LUT P1, PT, P1, PT, PT, 0x8, 0x80 ;  /* 0x000000000080781c */ /* 0x000fe40000f2e170 */
[----:B------:R-:W-:Y:S01]  /*1770*/  CS2R R10, SRZ ;  /* 0x00000000000a7805 */ /* 0x000fe2000001ff00 */
[----:B------:R-:W-:Y:S01]  /*1780*/  IMAD.MOV.U32 R9, RZ, RZ, RZ ;  /* 0x000000ffff097224 */ /* 0x000fe200078e00ff */
[----:B------:R-:W3:Y:S01]  /*1790*/  LDCU UR41, c[0x0][0x370] ;  /* 0x00006e00ff2977ac */ /* 0x000ee20008000800 */
[----:B------:R-:W-:Y:S01]  /*17a0*/  IMAD.MOV.U32 R8, RZ, RZ, 0x1 ;  /* 0x00000001ff087424 */ /* 0x000fe200078e00ff */
[----:B------:R-:W4:Y:S01]  /*17b0*/  LDCU.64 UR30, c[0x0][0x348] ;  /* 0x00006900ff1e77ac */ /* 0x000f220008000a00 */
[----:B------:R-:W1:Y:S01]  /*17c0*/  LDCU UR39, c[0x0][0x374] ;  /* 0x00006e80ff2777ac */ /* 0x000e620008000800 */
[----:B--2---:R-:W-:-:S02]  /*17d0*/  UIADD3 UR5, UPT, UPT, UR6, 0x1f, URZ ;  /* 0x0000001f06057890 */ /* 0x004fc4000fffe0ff */
[----:B------:R-:W-:Y:S02]  /*17e0*/  UIADD3 UR50, UPT, UPT, UR6, 0x3e, URZ ;  /* 0x0000003e06327890 */ /* 0x000fe4000fffe0ff */
[----:B------:R-:W-:-:S04]  /*17f0*/  USHF.R.S32.HI UR4, URZ, 0x1f, UR5 ;  /* 0x0000001fff047899 */ /* 0x000fc80008011405 */
[----:B------:R-:W-:Y:S02]  /*1800*/  ULEA.HI UR4, UR4, UR5, URZ, 0x5 ;  /* 0x0000000504047291 */ /* 0x000fe4000f8f28ff */
[----:B------:R-:W-:Y:S02]  /*1810*/  USHF.L.U32 UR5, UR26, 0x5, URZ ;  /* 0x000000051a057899 */ /* 0x000fe400080006ff */
[----:B------:R-:W-:Y:S02]  /*1820*/  USHF.R.S32.HI UR43, URZ, 0x5, UR4 ;  /* 0x00000005ff2b7899 */ /* 0x000fe40008011404 */
[----:B------:R-:W-:Y:S02]  /*1830*/  UIADD3 UR4, UPT, UPT, UR6, -0x1, URZ ;  /* 0xffffffff06047890 */ /* 0x000fe4000fffe0ff */
[----:B------:R-:W-:Y:S02]  /*1840*/  UISETP.LT.U32.AND UP0, UPT, UR43, 0x5, UPT ;  /* 0x000000052b00788c */ /* 0x000fe4000bf01070 */
[----:B------:R-:W-:-:S02]  /*1850*/  UISETP.GE.U32.AND UP2, UPT, UR4, -0x3f, UPT ;  /* 0xffffffc10400788c */ /* 0x000fc4000bf46070 */
[----:B------:R-:W-:Y:S02]  /*1860*/  USEL UR42, UR43, 0x5, UP0 ;  /* 0x000000052b2a7887 */ /* 0x000fe40008000000 */
[----:B------:R-:W-:Y:S02]  /*1870*/  ULOP3.LUT UR44, UR5, 0x20, URZ, 0xe2, !UPT ;  /* 0x00000020052c7892 */ /* 0x000fe4000f8ee2ff */
[----:B------:R-:W-:Y:S02]  /*1880*/  UIADD3 UR25, UPT, UPT, UR42, -0x1, URZ ;  /* 0xffffffff2a197890 */ /* 0x000fe4000fffe0ff */
[----:B------:R-:W-:Y:S02]  /*1890*/  USEL UR26, UR34, 0x2, UP1 ;  /* 0x00000002221a7887 */ /* 0x000fe40008800000 */
[----:B------:R-:W-:Y:S02]  /*18a0*/  UIADD3 UR47, UPT, UPT, UR43, -UR42, URZ ;  /* 0x8000002a2b2f7290 */ /* 0x000fe4000fffe0ff */
[----:B------:R-:W-:Y:S01]  /*18b0*/  @UP2 UIADD3 UR25, UPT, UPT, UR42, URZ, URZ ;  /* 0x000000ff2a192290 */ /* 0x000fe2000fffe0ff */
[----:B------:R-:W-:-:S03]  /*18c0*/  UMOV UR5, URZ ;  /* 0x000000ff00057c82 */ /* 0x000fc60008000000 */
[----:B-1-34-:R-:W-:-:S12]  /*18d0*/  UIADD3 UR25, UPT, UPT, UR25, 0x1, URZ ;  /* 0x0000000119197890 */ /* 0x01afd8000fffe0ff */
.L_x_42:
[----:B------:R-:W-:Y:S01]  /*18e0*/  UISETP.NE.AND UP0, UPT, UR48, URZ, UPT ;  /* 0x000000ff3000728c */ /* 0x000fe2000bf05270 */
[----:B------:R-:W1:Y:S08]  /*18f0*/  S2UR UR48, SR_CgaCtaId ;  /* 0x00000000003079c3 */ /* 0x000e700000008800 */
[----:B------:R-:W-:Y:S05]  /*1900*/  BRA.U UP0, `(.L_x_23) ;  /* 0x0000000100347547 */ /* 0x000fea000b800000 */
[----:B------:R-:W2:Y:S01]  /*1910*/  S2R R0, SR_CgaCtaId ;  /* 0x0000000000007919 */ /* 0x000ea20000008800 */
[----:B------:R-:W-:-:S04]  /*1920*/  MOV R2, 0x400 ;  /* 0x0000040000027802 */ /* 0x000fc80000000f00 */
[----:B--2---:R-:W-:Y:S02]  /*1930*/  LEA R0, R0, R2, 0x18 ;  /* 0x0000000200007211 */ /* 0x004fe400078ec0ff */
[----:B------:R-:W-:-:S03]  /*1940*/  SHF.L.U32 R2, R8, 0x1f, RZ ;  /* 0x0000001f08027819 */ /* 0x000fc600000006ff */
[----:B------:R-:W-:-:S04]  /*1950*/  IMAD R0, R9, 0x8, R0 ;  /* 0x0000000809007824 */ /* 0x000fc800078e0200 */
[----:B------:R-:W2:Y:S02]  /*1960*/  SYNCS.PHASECHK.TRANS64.TRYWAIT P0, [R0+URZ+0xe0], R2 ;  /* 0x0000e002000075a7 */ /* 0x000ea400080011ff */
[----:B--2---:R-:W-:Y:S05]  /*1970*/  @!P0 BRA `(.L_x_24) ;  /* 0x0000004c00e48947 */ /* 0x004fea0003800000 */
.L_x_103:
[----:B------:R-:W-:Y:S01]  /*1980*/  VIADD R9, R9, 0x1 ;  /* 0x0000000109097836 */ /* 0x000fe20000000000 */
[----:B------:R2:W-:Y:S04]  /*1990*/  SYNCS.ARRIVE.TRANS64.A1T0 RZ, [R0+URZ+0xd0], RZ ;  /* 0x0000d0ff00ff79a7 */ /* 0x0005e800081000ff */
[----:B------:R-:W-:-:S04]  /*19a0*/  ISETP.NE.AND P0, PT, R9, 0x2, PT ;  /* 0x000000020900780c */ /* 0x000fc80003f05270 */
[----:B------:R-:W-:Y:S02]  /*19b0*/  SEL R9, R9, RZ, P0 ;  /* 0x000000ff09097207 */ /* 0x000fe40000000000 */
[----:B--2---:R-:W-:-:S04]  /*19c0*/  SEL R0, RZ, 0x1, P0 ;  /* 0x00000001ff007807 */ /* 0x004fc80000000000 */
[----:B------:R-:W-:-:S07]  /*19d0*/  LOP3.LUT R8, R8, R0, RZ, 0x3c, !PT ;  /* 0x0000000008087212 */ /* 0x000fce00078e3cff */
.L_x_23:
[----:B------:R-:W-:Y:S01]  /*19e0*/  UMOV UR6, 0x400 ;  /* 0x0000040000067882 */ /* 0x000fe20000000000 */
[----:B------:R-:W-:Y:S01]  /*19f0*/  SHF.L.U32 R0, R12, 0x1f, RZ ;  /* 0x0000001f0c007819 */ /* 0x000fe200000006ff */
[----:B-1----:R-:W-:Y:S02]  /*1a00*/  ULEA UR6, UR48, UR6, 0x18 ;  /* 0x0000000630067291 */ /* 0x002fe4000f8ec0ff */
[----:B------:R-:W-:Y:S02]  /*1a10*/  UISETP.GE.U32.AND UP0, UPT, UR50, 0x3f, UPT ;  /* 0x0000003f3200788c */ /* 0x000fe4000bf06070 */
[----:B------:R-:W-:Y:S02]  /*1a20*/  ULEA UR4, UR5, UR6, 0x3 ;  /* 0x0000000605047291 */ /* 0x000fe4000f8e18ff */
[----:B------:R-:W-:Y:S02]  /*1a30*/  ULEA UR11, UR45, UR49, 0x1 ;  /* 0x000000312d0b7291 */ /* 0x000fe4000f8e08ff */
[----:B------:R-:W-:-:S02]  /*1a40*/  ULEA UR35, UR46, UR44, 0x6 ;  /* 0x0000002c2e237291 */ /* 0x000fc4000f8e30ff */
[----:B------:R-:W-:Y:S01]  /*1a50*/  USHF.L.U32 UR11, UR11, 0x5, URZ ;  /* 0x000000050b0b7899 */ /* 0x000fe200080006ff */
[----:B------:R-:W-:Y:S02]  /*1a60*/  UMOV UR13, URZ ;  /* 0x000000ff000d7c82 */ /* 0x000fe40008000000 */
[----:B------:R1:W2:Y:S01]  /*1a70*/  SYNCS.PHASECHK.TRANS64.TRYWAIT P0, [UR4+0x28], R0 ;  /* 0x00002800ff0075a7 */ /* 0x0002a20008001104 */
[----:B------:R-:W-:Y:S08]  /*1a80*/  BRA.U !UP0, `(.L_x_25) ;  /* 0x0000000108c47547 */ /* 0x000ff0000b800000 */
[----:B------:R-:W-:Y:S01]  /*1a90*/  UMOV UR7, URZ ;  /* 0x000000ff00077c82 */ /* 0x000fe20008000000 */
[----:B------:R-:W-:-:S05]  /*1aa0*/  UMOV UR4, UR5 ;  /* 0x0000000500047c82 */ /* 0x000fca0008000000 */
.L_x_31:
[----:B------:R-:W-:Y:S01]  /*1ab0*/  ULEA UR33, UR4, UR6, 0x3 ;  /* 0x0000000604217291 */ /* 0x000fe2000f8e18ff */
[----:B------:R-:W-:Y:S01]  /*1ac0*/  @!P3 MOV R2, 0x1000 ;  /* 0x000010000002b802 */ /* 0x000fe20000000f00 */
[----:B--2-4-:R-:W-:Y:S10]  /*1ad0*/  @P0 BRA `(.L_x_26) ;  /* 0x00000000000c0947 */ /* 0x014ff40003800000 */
[----:B------:R-:W-:-:S04]  /*1ae0*/  SHF.L.U32 R3, R12, 0x1f, RZ ;  /* 0x0000001f0c037819 */ /* 0x000fc800000006ff */
[----:B------:R-:W2:Y:S02]  /*1af0*/  SYNCS.PHASECHK.TRANS64.TRYWAIT P0, [UR33+0x28], R3 ;  /* 0x00002803ff0075a7 */ /* 0x000ea40008001121 */
[----:B--2---:R-:W-:Y:S05]  /*1b00*/  @!P0 BRA `(.L_x_27) ;  /* 0x0000004c00948947 */ /* 0x004fea0003800000 */
.L_x_26:
[----:B------:R2:W-:Y:S01]  /*1b10*/  @!P3 SYNCS.ARRIVE.TRANS64 RZ, [UR33], R2 ;  /* 0x00000002ffffb9a7 */ /* 0x0005e20008000021 */
[----:B------:R-:W-:-:S04]  /*1b20*/  ULOP3.LUT UR5, UR26, 0x2, URZ, 0xfc, !UPT ;  /* 0x000000021a057892 */ /* 0x000fc8000f8efcff */
[----:B------:R-:W-:-:S09]  /*1b30*/  UISETP.NE.AND UP0, UPT, UR5, 0x2, UPT ;  /* 0x000000020500788c */ /* 0x000fd2000bf05270 */
[----:B------:R-:W-:Y:S05]  /*1b40*/  BRA.U UP0, `(.L_x_28) ;  /* 0x0000000100047547 */ /* 0x000fea000b800000 */
[----:B------:R-:W-:Y:S05]  /*1b50*/  BPT.TRAP 0x1 ;  /* 0x000000040000795c */ /* 0x000fea0000300000 */
.L_x_28:
[----:B------:R-:W-:Y:S04]  /*1b60*/  BSSY.RECONVERGENT B0, `(.L_x_29) ;  /* 0x0000003000007945 */ /* 0x000fe80003800200 */
[----:B------:R-:W-:Y:S05]  /*1b70*/  @P2 BRA `(.L_x_30) ;  /* 0x0000000000042947 */ /* 0x000fea0003800000 */
[----:B------:R-:W-:Y:S05]  /*1b80*/  BPT.TRAP 0x1 ;  /* 0x000000040000795c */ /* 0x000fea0000300000 */
.L_x_30:
[----:B------:R-:W-:Y:S05]  /*1b90*/  BSYNC.RECONVERGENT B0 ;  /* 0x0000000000007941 */ /* 0x000fea0003800200 */
.L_x_29:
[----:B------:R-:W-:Y:S02]  /*1ba0*/  UIADD3 UR5, UPT, UPT, UR4, 0x1, URZ ;  /* 0x0000000104057890 */ /* 0x000fe4000fffe0ff */
[----:B------:R-:W-:Y:S02]  /*1bb0*/  USHF.L.U32 UR4, UR4, 0xb, URZ ;  /* 0x0000000b04047899 */ /* 0x000fe400080006ff */
[----:B------:R-:W-:Y:S02]  /*1bc0*/  UISETP.NE.AND UP0, UPT, UR5, 0x5, UPT ;  /* 0x000000050500788c */ /* 0x000fe4000bf05270 */
[----:B------:R-:W-:Y:S02]  /*1bd0*/  USHF.L.U32 UR34, UR7, 0x5, URZ ;  /* 0x0000000507227899 */ /* 0x000fe400080006ff */
[----:B------:R-:W-:Y:S02]  /*1be0*/  USEL UR9, URZ, 0x1, UP0 ;  /* 0x00000001ff097887 */ /* 0x000fe40008000000 */
[----:B------:R-:W-:-:S02]  /*1bf0*/  USEL UR5, UR5, URZ, UP0 ;  /* 0x000000ff05057287 */ /* 0x000fc40008000000 */
[----:B------:R-:W-:Y:S02]  /*1c00*/  UIADD3 UR14, UP0, UPT, UR30, 0x180, URZ ;  /* 0x000001801e0e7890 */ /* 0x000fe4000ff1e0ff */
[----:B------:R-:W-:Y:S01]  /*1c10*/  ULEA UR8, UR5, UR6, 0x3 ;  /* 0x0000000605087291 */ /* 0x000fe2000f8e18ff */
[----:B------:R-:W-:Y:S01]  /*1c20*/  LOP3.LUT R12, R12, UR9, RZ, 0x3c, !PT ;  /* 0x000000090c0c7c12 */ /* 0x000fe2000f8e3cff */
[----:B------:R-:W-:Y:S02]  /*1c30*/  UIADD3 UR7, UPT, UPT, UR7, 0x1, URZ ;  /* 0x0000000107077890 */ /* 0x000fe4000fffe0ff */
[----:B------:R-:W-:Y:S01]  /*1c40*/  UIADD3 UR16, UP1, UPT, UR30, 0x80, URZ ;  /* 0x000000801e107890 */ /* 0x000fe2000ff3e0ff */
[----:B-1----:R-:W-:Y:S01]  /*1c50*/  SHF.L.U32 R0, R12, 0x1f, RZ ;  /* 0x0000001f0c007819 */ /* 0x002fe200000006ff */
[----:B------:R-:W-:Y:S02]  /*1c60*/  ULOP3.LUT UR32, UR28, UR4, URZ, 0xfc, !UPT ;  /* 0x000000041c207292 */ /* 0x000fe4000f8efcff */
[----:B------:R-:W-:Y:S01]  /*1c70*/  UIADD3.X UR15, UPT, UPT, URZ, UR31, URZ, UP0, !UPT ;  /* 0x0000001fff0f7290 */ /* 0x000fe200087fe4ff */
[----:B------:R3:W4:Y:S01]  /*1c80*/  SYNCS.PHASECHK.TRANS64.TRYWAIT P0, [UR8+0x28], R0 ;  /* 0x00002800ff0075a7 */ /* 0x0007220008001108 */
[----:B------:R-:W-:-:S02]  /*1c90*/  ULOP3.LUT UR8, UR27, UR4, URZ, 0xfc, !UPT ;  /* 0x000000041b087292 */ /* 0x000fc4000f8efcff */
[----:B------:R-:W-:Y:S02]  /*1ca0*/  UISETP.NE.AND UP0, UPT, UR7, UR25, UPT ;  /* 0x000000190700728c */ /* 0x000fe4000bf05270 */
[----:B------:R-:W-:Y:S02]  /*1cb0*/  UIADD3.X UR17, UPT, UPT, URZ, UR31, URZ, UP1, !UPT ;  /* 0x0000001fff117290 */ /* 0x000fe40008ffe4ff */
[----:B------:R-:W-:Y:S02]  /*1cc0*/  UIADD3 UR32, UPT, UPT, UR6, 0x2400, UR32 ;  /* 0x0000240006207890 */ /* 0x000fe4000fffe020 */
[----:B------:R-:W-:Y:S02]  /*1cd0*/  UPRMT UR13, URZ, 0x5410, UR24 ;  /* 0x00005410ff0d7896 */ /* 0x000fe40008000018 */
[----:B------:R-:W-:Y:S02]  /*1ce0*/  UIADD3 UR8, UPT, UPT, UR6, 0x4c00, UR8 ;  /* 0x00004c0006087890 */ /* 0x000fe4000fffe008 */
[----:B------:R-:W-:Y:S01]  /*1cf0*/  UPRMT UR4, URZ, 0x5410, UR21 ;  /* 0x00005410ff047896 */ /* 0x000fe20008000015 */
[----:B------:R-:W-:Y:S01]  /*1d00*/  UMOV UR18, 0x0 ;  /* 0x0000000000127882 */ /* 0x000fe20000000000 */
[----:B------:R-:W-:Y:S01]  /*1d10*/  UMOV UR19, 0x10000000 ;  /* 0x1000000000137882 */ /* 0x000fe20000000000 */
[----:B------:R-:W-:Y:S01]  /*1d20*/  UMOV UR12, UR36 ;  /* 0x00000024000c7c82 */ /* 0x000fe20008000000 */
[----:B------:R-:W-:Y:S01]  /*1d30*/  UMOV UR9, UR33 ;  /* 0x0000002100097c82 */ /* 0x000fe20008000000 */
[----:B------:R-:W-:Y:S01]  /*1d40*/  UMOV UR10, UR34 ;  /* 0x00000022000a7c82 */ /* 0x000fe20008000000 */
[----:B------:R1:W-:Y:S03]  /*1d50*/  UTMALDG.3D.MULTICAST [UR32], [UR16], UR13, desc[UR18] ;  /* 0x00001220100073b4 */ /* 0x0003e6000801180d */
[----:B------:R2:W-:Y:S01]  /*1d60*/  UTMALDG.3D.MULTICAST [UR8], [UR14], UR4, desc[UR18] ;  /* 0x000012080e0073b4 */ /* 0x0005e20008011804 */
[----:B-1----:R-:W-:Y:S01]  /*1d70*/  UMOV UR13, UR25 ;  /* 0x00000019000d7c82 */ /* 0x002fe20008000000 */
[----:B--2---:R-:W-:Y:S01]  /*1d80*/  UMOV UR4, UR5 ;  /* 0x0000000500047c82 */ /* 0x004fe20008000000 */
[----:B---3--:R-:W-:Y:S05]  /*1d90*/  BRA.U UP0, `(.L_x_31) ;  /* 0xfffffffd00447547 */ /* 0x008fea000b83ffff */
.L_x_25:
[----:B------:R-:W-:Y:S01]  /*1da0*/  ULEA UR4, UR5, UR6, 0x3 ;  /* 0x0000000605047291 */ /* 0x000fe2000f8e18ff */
[----:B-1----:R-:W-:Y:S01]  /*1db0*/  SHF.L.U32 R0, R12, 0x1f, RZ ;  /* 0x0000001f0c007819 */ /* 0x002fe200000006ff */
[----:B------:R-:W-:Y:S01]  /*1dc0*/  @!P1 SYNCS.ARRIVE.TRANS64.A1T0 RZ, [UR6+0x68], RZ ;  /* 0x000068ffffff99a7 */ /* 0x000fe20008100006 */
[----:B------:R-:W-:-:S06]  /*1dd0*/  UISETP.GT.AND UP0, UPT, UR43, UR42, UPT ;  /* 0x0000002a2b00728c */ /* 0x000fcc000bf04270 */
[----:B--2-4-:R1:W2:Y:S03]  /*1de0*/  SYNCS.PHASECHK.TRANS64.TRYWAIT P0, [UR4+0x28], R0 ;  /* 0x00002800ff0075a7 */ /* 0x0142a60008001104 */
[----:B------:R-:W-:Y:S05]  /*1df0*/  BRA.U !UP0, `(.L_x_32) ;  /* 0x0000000108c87547 */ /* 0x000fea000b800000 */
[----:B------:R-:W-:Y:S01]  /*1e00*/  UIADD3 UR29, UPT, UPT, UR47, UR13, URZ ;  /* 0x0000000d2f1d7290 */ /* 0x000fe2000fffe0ff */
[----:B------:R-:W-:-:S11]  /*1e10*/  UMOV UR4, UR5 ;  /* 0x0000000500047c82 */ /* 0x000fd60008000000 */
.L_x_38:
[----:B------:R-:W-:Y:S01]  /*1e20*/  ULEA UR17, UR4, UR6, 0x3 ;  /* 0x0000000604117291 */ /* 0x000fe2000f8e18ff */
[----:B--2---:R-:W-:Y:S01]  /*1e30*/  @!P3 MOV R2, 0x1000 ;  /* 0x000010000002b802 */ /* 0x004fe20000000f00 */
[----:B--2-4-:R-:W-:Y:S10]  /*1e40*/  @P0 BRA `(.L_x_33) ;  /* 0x00000000000c0947 */ /* 0x014ff40003800000 */
[----:B------:R-:W-:-:S04]  /*1e50*/  SHF.L.U32 R3, R12, 0x1f, RZ ;  /* 0x0000001f0c037819 */ /* 0x000fc800000006ff */
[----:B------:R-:W2:Y:S02]  /*1e60*/  SYNCS.PHASECHK.TRANS64.TRYWAIT P0, [UR17+0x28], R3 ;  /* 0x00002803ff0075a7 */ /* 0x000ea40008001111 */
[----:B--2---:R-:W-:Y:S05]  /*1e70*/  @!P0 BRA `(.L_x_34) ;  /* 0x0000004800d08947 */ /* 0x004fea0003800000 */
.L_x_33:
[----:B------:R2:W-:Y:S01]  /*1e80*/  @!P3 SYNCS.ARRIVE.TRANS64 RZ, [UR17], R2 ;  /* 0x00000002ffffb9a7 */ /* 0x0005e20008000011 */
[----:B------:R-:W-:-:S04]  /*1e90*/  ULOP3.LUT UR5, UR26, 0x2, URZ, 0xfc, !UPT ;  /* 0x000000021a057892 */ /* 0x000fc8000f8efcff */
[----:B------:R-:W-:-:S09]  /*1ea0*/  UISETP.NE.AND UP0, UPT, UR5, 0x2, UPT ;  /* 0x000000020500788c */ /* 0x000fd2000bf05270 */
[----:B------:R-:W-:Y:S05]  /*1eb0*/  BRA.U UP0, `(.L_x_35) ;  /* 0x0000000100047547 */ /* 0x000fea000b800000 */
[----:B------:R-:W-:Y:S05]  /*1ec0*/  BPT.TRAP 0x1 ;  /* 0x000000040000795c */ /* 0x000fea0000300000 */
.L_x_35:
[----:B------:R-:W-:Y:S04]  /*1ed0*/  BSSY.RECONVERGENT B0, `(.L_x_36) ;  /* 0x0000003000007945 */ /* 0x000fe80003800200 */
[----:B------:R-:W-:Y:S05]  /*1ee0*/  @P2 BRA `(.L_x_37) ;  /* 0x0000000000042947 */ /* 0x000fea0003800000 */
[----:B------:R-:W-:Y:S05]  /*1ef0*/  BPT.TRAP 0x1 ;  /* 0x000000040000795c */ /* 0x000fea0000300000 */
.L_x_37:
[----:B------:R-:W-:Y:S05]  /*1f00*/  BSYNC.RECONVERGENT B0 ;  /* 0x0000000000007941 */ /* 0x000fea0003800200 */
.L_x_36:
        /* <DEDUP_REMOVED lines=17> */
[----:B------:R-:W-:Y:S02]  /*2020*/  UIADD3 UR16, UPT, UPT, UR6, 0x2400, UR16 ;  /* 0x0000240006107890 */ /* 0x000fe4000fffe010 */
[----:B------:R-:W-:Y:S02]  /*2030*/  UIADD3.X UR15, UPT, UPT, URZ, UR31, URZ, UP1, !UPT ;  /* 0x0000001fff0f7290 */ /* 0x000fe40008ffe4ff */
        /* <DEDUP_REMOVED lines=8> */
[----:B------:R-:W-:Y:S01]  /*20c0*/  UMOV UR9, UR17 ;  /* 0x0000001100097c82 */ /* 0x000fe20008000000 */
[----:B------:R-:W-:Y:S01]  /*20d0*/  UMOV UR10, UR18 ;  /* 0x00000012000a7c82 */ /* 0x000fe20008000000 */
[----:B------:R-:W-:Y:S01]  /*20e0*/  UTMALDG.3D.MULTICAST [UR16], [UR14], UR7, desc[UR32] ;  /* 0x000020100e0073b4 */ /* 0x000fe20008011807 */
[----:B------:R1:W-:Y:S02]  /*20f0*/  UTMALDG.3D.MULTICAST [UR8], [UR22], UR4, desc[UR32] ;  /* 0x00002008160073b4 */ /* 0x0003e40008011804 */
[----:B-1----:R-:W-:Y:S01]  /*2100*/  UMOV UR4, UR5 ;  /* 0x0000000500047c82 */ /* 0x002fe20008000000 */
[----:B---3--:R-:W-:Y:S05]  /*2110*/  BRA.U UP0, `(.L_x_38) ;  /* 0xfffffffd00407547 */ /* 0x008fea000b83ffff */
.L_x_32:
[C---:B------:R-:W-:Y:S01]  /*2120*/  LEA R3, R11.reuse, UR6, 0x3 ;  /* 0x000000060b037c11 */ /* 0x040fe2000f8e18ff */
[----:B------:R-:W-:Y:S01]  /*2130*/  NOP ;  /* 0x0000000000007918 */ /* 0x000fe20000000000 */
[----:B-1----:R-:W-:Y:S02]  /*2140*/  SHF.L.U32 R0, R10, 0x1f, RZ ;  /* 0x0000001f0a007819 */ /* 0x002fe400000006ff */
[----:B------:R-:W-:Y:S02]  /*2150*/  LEA R4, R11, UR6, 0x4 ;  /* 0x000000060b047c11 */ /* 0x000fe4000f8e20ff */
[----:B--2-4-:R-:W1:Y:S02]  /*2160*/  SYNCS.PHASECHK.TRANS64.TRYWAIT P0, [R3+URZ+0x70], R0 ;  /* 0x00007000030075a7 */ /* 0x014e6400080011ff */
[----:B-1----:R-:W-:Y:S05]  /*2170*/  @!P0 BRA `(.L_x_39) ;  /* 0x0000004800288947 */ /* 0x002fea0003800000 */
.L_x_106:
[----:B------:R-:W2:Y:S01]  /*2180*/  LDS.128 R4, [R4+0x100] ;  /* 0x0001000004047984 */ /* 0x000ea20000000c00 */
[----:B------:R-:W-:Y:S01]  /*2190*/  UISETP.GE.AND UP0, UPT, UR40, 0x1, UPT ;  /* 0x000000012800788c */ /* 0x000fe2000bf06270 */
[----:B------:R-:W-:Y:S01]  /*21a0*/  @!PT LDS RZ, [RZ] ;  /* 0x00000000fffff984 */ /* 0x000fe20000000800 */
[----:B------:R-:W-:Y:S01]  /*21b0*/  @!PT LDS RZ, [RZ] ;  /* 0x00000000fffff984 */ /* 0x000fe20000000800 */
[----:B------:R-:W-:Y:S01]  /*21c0*/  @!PT LDS RZ, [RZ] ;  /* 0x00000000fffff984 */ /* 0x000fe20000000800 */
[----:B------:R-:W-:Y:S01]  /*21d0*/  @!PT LDS RZ, [RZ] ;  /* 0x00000000fffff984 */ /* 0x000fe20000000800 */
[----:B------:R3:W-:Y:S06]  /*21e0*/  MEMBAR.ALL.CTA ;  /* 0x0000000000007992 */ /* 0x0007ec0000008000 */
[----:B---3--:R-:W3:Y:S01]  /*21f0*/  FENCE.VIEW.ASYNC.S ;  /* 0x00000000000073c6 */ /* 0x008ee20000000000 */
[----:B--2---:R-:W-:-:S13]  /*2200*/  LOP3.LUT P0, RZ, R6, 0x1, RZ, 0xc0, !PT ;  /* 0x0000000106ff7812 */ /* 0x004fda000780c0ff */
[----:B---3--:R-:W-:Y:S01]  /*2210*/  VOTEU.ANY UP1, P0 ;  /* 0x0000000000ff7886 */ /* 0x008fe20000020100 */
[----:B------:R-:W-:-:S13]  /*2220*/  PLOP3.LUT P0, PT, PT, PT, UP1, 0x80, 0x8 ;  /* 0x000000000008781c */ /* 0x000fda0003f0f018 */
[----:B-1----:R-:W-:Y:S02]  /*2230*/  @P0 LOP3.LUT R0, R5, 0xffff, RZ, 0xc0, !PT ;  /* 0x0000ffff05000812 */ /* 0x002fe400078ec0ff */
[----:B------:R-:W-:Y:S02]  /*2240*/  @P0 MOV R2, R4 ;  /* 0x0000000400020202 */ /* 0x000fe40000000f00 */
[----:B------:R-:W-:Y:S01]  /*2250*/  @P0 R2UR UR7, R0 ;  /* 0x00000000000702ca */ /* 0x000fe200000e0000 */
[----:B------:R-:W-:Y:S01]  /*2260*/  VIADD R0, R3, 0x80 ;  /* 0x0000008003007836 */ /* 0x000fe20000000000 */
[----:B------:R-:W-:Y:S02]  /*2270*/  @P0 SHF.R.U32.HI R4, RZ, 0x10, R5 ;  /* 0x00000010ff040819 */ /* 0x000fe40000011605 */
[----:B------:R-:W-:Y:S02]  /*2280*/  @P0 R2UR UR8, R2 ;  /* 0x00000000020802ca */ /* 0x000fe400000e0000 */
[----:B------:R-:W-:-:S02]  /*2290*/  PRMT R0, RZ, 0x654, R0 ;  /* 0x00000654ff007816 */ /* 0x000fc40000000000 */
[----:B------:R-:W-:Y:S02]  /*22a0*/  @P0 R2UR UR4, R4 ;  /* 0x00000000040402ca */ /* 0x000fe400000e0000 */
[----:B------:R1:W-:Y:S03]  /*22b0*/  SYNCS.ARRIVE.TRANS64.RED.A1T0 RZ, [R0+URZ], RZ ;  /* 0x000000ff00ff79a7 */ /* 0x0003e600081004ff */
[----:B------:R-:W-:-:S04]  /*22c0*/  @UP1 UMOV UR37, UR7 ;  /* 0x0000000700251c82 */ /* 0x000fc80008000000 */
[----:B------:R-:W-:-:S04]  /*22d0*/  @UP1 UMOV UR38, UR8 ;  /* 0x0000000800261c82 */ /* 0x000fc80008000000 */
[----:B------:R-:W-:Y:S01]  /*22e0*/  @UP1 UMOV UR36, UR4 ;  /* 0x0000000400241c82 */ /* 0x000fe20008000000 */
[----:B------:R-:W-:Y:S05]  /*22f0*/  BRA.U !UP0, `(.L_x_40) ;  /* 0x0000000108d47547 */ /* 0x000fea000b800000 */
[----:B------:R-:W2:Y:S01]  /*2300*/  LDCU.128 UR12, c[0x0][0xb10] ;  /* 0x00016200ff0c77ac */ /* 0x000ea20008000c00 */
[----:B------:R-:W3:Y:S01]  /*2310*/  LDCU UR29, c[0x0][0xb20] ;  /* 0x00016400ff1d77ac */ /* 0x000ee20008000800 */
[----:B------:R-:W4:Y:S01]  /*2320*/  LDCU UR20, c[0x0][0xb0c] ;  /* 0x00016180ff1477ac */ /* 0x000f220008000800 */
[----:B------:R-:W1:Y:S01]  /*2330*/  LDCU.64 UR10, c[0x0][0xb28] ;  /* 0x00016500ff0a77ac */ /* 0x000e620008000a00 */
[----:B------:R-:W-:Y:S02]  /*2340*/  UISETP.NE.AND UP3, UPT, UR40, 0x1, UPT ;  /* 0x000000012800788c */ /* 0x000fe4000bf65270 */
[----:B--2---:R-:W-:Y:S02]  /*2350*/  UIMAD.WIDE.U32 UR16, UR39, UR15, URZ ;  /* 0x0000000f271072a5 */ /* 0x004fe4000f8e00ff */
[----:B------:R-:W-:Y:S02]  /*2360*/  UIMAD.WIDE.U32 UR8, UR41, UR12, URZ ;  /* 0x0000000c290872a5 */ /* 0x000fe4000f8e00ff */
[----:B------:R-:W-:-:S02]  /*2370*/  UISETP.NE.AND UP0, UPT, UR14, 0x1, UPT ;  /* 0x000000010e00788c */ /* 0x000fc4000bf05270 */
[----:B------:R-:W-:Y:S01]  /*2380*/  UIMAD.WIDE.U32 UR22, UR37, UR15, URZ ;  /* 0x0000000f251672a5 */ /* 0x000fe2000f8e00ff */
[----:B------:R-:W-:Y:S02]  /*2390*/  UMOV UR16, UR17 ;  /* 0x0000001100107c82 */ /* 0x000fe40008000000 */
[----:B------:R-:W-:Y:S01]  /*23a0*/  UMOV UR8, UR9 ;  /* 0x0000000900087c82 */ /* 0x000fe20008000000 */
[----:B---3--:R-:W-:Y:S02]  /*23b0*/  USHF.R.U32.HI UR16, URZ, UR29, UR16 ;  /* 0x0000001dff107299 */ /* 0x008fe40008011610 */
[----:B----4-:R-:W-:Y:S02]  /*23c0*/  UISETP.NE.AND UP2, UPT, UR20, 0x1, UPT ;  /* 0x000000011400788c */ /* 0x010fe4000bf45270 */
[----:B------:R-:W-:Y:S02]  /*23d0*/  USHF.R.U32.HI UR8, URZ, UR13, UR8 ;  /* 0x0000000dff087299 */ /* 0x000fe40008011608 */
[----:B------:R-:W-:-:S02]  /*23e0*/  USEL UR7, UR39, UR16, !UP0 ;  /* 0x0000001027077287 */ /* 0x000fc4000c000000 */
[----:B------:R-:W-:Y:S02]  /*23f0*/  USEL UR8, UR41, UR8, !UP2 ;  /* 0x0000000829087287 */ /* 0x000fe4000d000000 */
[----:B-1----:R-:W-:Y:S01]  /*2400*/  UIMAD.WIDE.U32 UR16, UR7, UR10, URZ ;  /* 0x0000000a071072a5 */ /* 0x002fe2000f8e00ff */
[----:B------:R-:W-:Y:S01]  /*2410*/  UMOV UR4, UR23 ;  /* 0x0000001700047c82 */ /* 0x000fe20008000000 */
[----:B------:R-:W-:Y:S02]  /*2420*/  UIMAD.WIDE.U32 UR18, UR38, UR12, URZ ;  /* 0x0000000c261272a5 */ /* 0x000fe4000f8e00ff */
[----:B------:R-:W-:-:S03]  /*2430*/  UIMAD.WIDE.U32 UR22, UR8, UR10, URZ ;  /* 0x0000000a081672a5 */ /* 0x000fc6000f8e00ff */
[----:B------:R-:W-:Y:S01]  /*2440*/  UMOV UR16, UR17 ;  /* 0x0000001100107c82 */ /* 0x000fe20008000000 */
[----:B------:R-:W-:Y:S02]  /*2450*/  USHF.R.U32.HI UR4, URZ, UR29, UR4 ;  /* 0x0000001dff047299 */ /* 0x000fe40008011604 */
[----:B------:R-:W-:Y:S01]  /*2460*/  @UP3 USHF.R.U32.HI UR7, URZ, UR11, UR16 ;  /* 0x0000000bff073299 */ /* 0x000fe20008011610 */
[----:B------:R-:W-:Y:S01]  /*2470*/  UMOV UR18, UR19 ;  /* 0x0000001300127c82 */ /* 0x000fe20008000000 */
[----:B------:R-:W-:Y:S01]  /*2480*/  UMOV UR22, UR23 ;  /* 0x0000001700167c82 */ /* 0x000fe20008000000 */
[----:B------:R-:W-:Y:S02]  /*2490*/  USHF.R.U32.HI UR13, URZ, UR13, UR18 ;  /* 0x0000000dff0d7299 */ /* 0x000fe40008011612 */
[----:B------:R-:W-:Y:S02]  /*24a0*/  USEL UR4, UR37, UR4, !UP0 ;  /* 0x0000000425047287 */ /* 0x000fe4000c000000 */
[----:B------:R-:W-:-:S02]  /*24b0*/  @UP3 USHF.R.U32.HI UR8, URZ, UR11, UR22 ;  /* 0x0000000bff083299 */ /* 0x000fc40008011616 */
[----:B------:R-:W-:Y:S02]  /*24c0*/  UIMAD UR9, UR40, UR7, URZ ;  /* 0x00000007280972a4 */ /* 0x000fe4000f8e02ff */
[----:B------:R-:W-:Y:S02]  /*24d0*/  USEL UR7, UR38, UR13, !UP2 ;  /* 0x0000000d26077287 */ /* 0x000fe4000d000000 */
[----:B------:R-:W-:Y:S02]  /*24e0*/  UIMAD UR12, UR40, UR8, URZ ;  /* 0x00000008280c72a4 */ /* 0x000fe4000f8e02ff */
[----:B------:R-:W-:Y:S02]  /*24f0*/  UISETP.GE.AND UP0, UPT, UR4, UR9, UPT ;  /* 0x000000090400728c */ /* 0x000fe4000bf06270 */
[----:B------:R-:W-:Y:S02]  /*2500*/  UIMAD.WIDE.U32 UR16, UR4, UR10, URZ ;  /* 0x0000000a041072a5 */ /* 0x000fe4000f8e00ff */
[----:B------:R-:W-:-:S02]  /*2510*/  UISETP.GE.OR UP0, UPT, UR7, UR12, UP0 ;  /* 0x0000000c0700728c */ /* 0x000fc40008706670 */
        /* <DEDUP_REMOVED lines=19> */
.L_x_40:
[----:B------:R-:W2:Y:S02]  /*2650*/  LDCU UR4, c[0x0][0xb30] ;  /* 0x00016600ff0477ac */ /* 0x000ea40008000800 */
[----:B--2---:R-:W-:-:S09]  /*2660*/  UISETP.NE.AND UP0, UPT, UR4, 0x1, UPT ;  /* 0x000000010400788c */ /* 0x004fd2000bf05270 */
[----:B------:R-:W-:Y:S05]  /*2670*/  BRA.U UP0, `(.L_x_41) ;  /* 0x0000000100447547 */ /* 0x000fea000b800000 */
        /* <DEDUP_REMOVED lines=17> */
.L_x_41:
[----:B------:R-:W-:Y:S01]  /*2790*/  VIADD R11, R11, 0x1 ;  /* 0x000000010b0b7836 */ /* 0x000fe20000000000 */
[----:B------:R-:W-:Y:S01]  /*27a0*/  PLOP3.LUT P1, PT, PT, PT, PT, 0x80, 0x8 ;  /* 0x000000000008781c */ /* 0x000fe20003f2f070 */
[----:B------:R-:W-:Y:S02]  /*27b0*/  UIADD3 UR46, UPT, UPT, UR38, UR57, URZ ;  /* 0x00000039262e7290 */ /* 0x000fe4000fffe0ff */
[----:B------:R-:W-:Y:S01]  /*27c0*/  UIADD3 UR45, UPT, UPT, UR37, UR60, URZ ;  /* 0x0000003c252d7290 */ /* 0x000fe2000fffe0ff */
[----:B------:R-:W-:-:S04]  /*27d0*/  ISETP.NE.AND P0, PT, R11, 0x2, PT ;  /* 0x000000020b00780c */ /* 0x000fc80003f05270 */
[----:B-1----:R-:W-:Y:S02]  /*27e0*/  SEL R0, RZ, 0x1, P0 ;  /* 0x00000001ff007807 */ /* 0x002fe40000000000 */
[----:B------:R-:W-:Y:S02]  /*27f0*/  SEL R11, R11, RZ, P0 ;  /* 0x000000ff0b0b7207 */ /* 0x000fe40000000000 */
[----:B------:R-:W-:Y:S01]  /*2800*/  LOP3.LUT R10, R10, R0, RZ, 0x3c, !PT ;  /* 0x000000000a0a7212 */ /* 0x000fe200078e3cff */
[----:B------:R-:W-:Y:S06]  /*2810*/  BRA.U UP1, `(.L_x_42) ;  /* 0xfffffff101307547 */ /* 0x000fec000b83ffff */
[----:B------:R-:W-:Y:S01]  /*2820*/  UIADD3 UR7, UPT, UPT, UR6, 0x28, URZ ;  /* 0x0000002806077890 */ /* 0x000fe2000fffe0ff */
[----:B------:R-:W-:-:S03]  /*2830*/  SHF.L.U32 R2, R12, 0x1f, RZ ;  /* 0x0000001f0c027819 */ /* 0x000fc600000006ff */
[----:B------:R-:W-:-:S09]  /*2840*/  ULEA UR4, UR5, UR7, 0x3 ;  /* 0x0000000705047291 */ /* 0x000fd2000f8e18ff */
[----:B------:R-:W1:Y:S02]  /*2850*/  SYNCS.PHASECHK.TRANS64.TRYWAIT P0, [UR4], R2 ;  /* 0x00000002ff0075a7 */ /* 0x000e640008001104 */
[----:B-1----:R-:W-:Y:S05]  /*2860*/  @!P0 BRA `(.L_x_43) ;  /* 0x0000004000808947 */ /* 0x002fea0003800000 */
.L_x_108:
[----:B------:R-:W-:-:S04]  /*2870*/  UIADD3 UR4, UPT, UPT, UR5, 0x1, URZ ;  /* 0x0000000105047890 */ /* 0x000fc8000fffe0ff */
[----:B------:R-:W-:-:S04]  /*2880*/  UISETP.NE.AND UP0, UPT, UR4, 0x5, UPT ;  /* 0x000000050400788c */ /* 0x000fc8000bf05270 */
[----:B------:R-:W-:Y:S02]  /*2890*/  USEL UR6, URZ, 0x1, UP0 ;  /* 0x00000001ff067887 */ /* 0x000fe40008000000 */
[----:B------:R-:W-:-:S04]  /*28a0*/  USEL UR4, UR4, URZ, UP0 ;  /* 0x000000ff04047287 */ /* 0x000fc80008000000 */
[----:B------:R-:W-:Y:S01]  /*28b0*/  ULEA UR5, UR4, UR7, 0x3 ;  /* 0x0000000704057291 */ /* 0x000fe2000f8e18ff */
[----:B-1----:R-:W-:-:S04]  /*28c0*/  LOP3.LUT R2, R12, UR6, RZ, 0x3c, !PT ;  /* 0x000000060c027c12 */ /* 0x002fc8000f8e3cff */
[----:B------:R-:W-:-:S04]  /*28d0*/  SHF.L.U32 R3, R2, 0x1f, RZ ;  /* 0x0000001f02037819 */ /* 0x000fc800000006ff */
[----:B------:R-:W1:Y:S02]  /*28e0*/  SYNCS.PHASECHK.TRANS64.TRYWAIT P0, [UR5], R3 ;  /* 0x00000003ff0075a7 */ /* 0x000e640008001105 */
[----:B-1----:R-:W-:Y:S05]  /*28f0*/  @!P0 BRA `(.L_x_44) ;  /* 0x0000004000748947 */ /* 0x002fea0003800000 */
.L_x_110:
[----:B------:R-:W-:-:S04]  /*2900*/  UIADD3 UR4, UPT, UPT, UR4, 0x1, URZ ;  /* 0x0000000104047890 */ /* 0x000fc8000fffe0ff */
[----:B------:R-:W-:-:S04]  /*2910*/  UISETP.NE.AND UP0, UPT, UR4, 0x5, UPT ;  /* 0x000000050400788c */ /* 0x000fc8000bf05270 */
[----:B------:R-:W-:Y:S02]  /*2920*/  USEL UR6, URZ, 0x1, UP0 ;  /* 0x00000001ff067887 */ /* 0x000fe40008000000 */
[----:B------:R-:W-:-:S04]  /*2930*/  USEL UR4, UR4, URZ, UP0 ;  /* 0x000000ff04047287 */ /* 0x000fc80008000000 */
[----:B------:R-:W-:Y:S01]  /*2940*/  ULEA UR5, UR4, UR7, 0x3 ;  /* 0x0000000704057291 */ /* 0x000fe2000f8e18ff */
[----:B------:R-:W-:-:S04]  /*2950*/  LOP3.LUT R2, R2, UR6, RZ, 0x3c, !PT ;  /* 0x0000000602027c12 */ /* 0x000fc8000f8e3cff */
[----:B-1----:R-:W-:-:S04]  /*2960*/  SHF.L.U32 R3, R2, 0x1f, RZ ;  /* 0x0000001f02037819 */ /* 0x002fc800000006ff */
[----:B------:R-:W1:Y:S02]  /*2970*/  SYNCS.PHASECHK.TRANS64.TRYWAIT P0, [UR5], R3 ;  /* 0x00000003ff0075a7 */ /* 0x000e640008001105 */
[----:B-1----:R-:W-:Y:S05]  /*2980*/  @!P0 BRA `(.L_x_45) ;  /* 0x0000004000688947 */ /* 0x002fea0003800000 */
.L_x_112:
        /* <DEDUP_REMOVED lines=9> */
.L_x_114:
[----:B------:R-:W-:-:S04]  /*2a20*/  UIADD3 UR4, UPT, UPT, UR4, 0x1, URZ ;  /* 0x0000000104047890 */ /* 0x000fc8000fffe0ff */
[----:B------:R-:W-:-:S04]  /*2a30*/  UISETP.NE.AND UP0, UPT, UR4, 0x5, UPT ;  /* 0x000000050400788c */ /* 0x000fc8000bf05270 */
[----:B------:R-:W-:Y:S02]  /*2a40*/  USEL UR5, URZ, 0x1, UP0 ;  /* 0x00000001ff057887 */ /* 0x000fe40008000000 */
[----:B------:R-:W-:-:S04]  /*2a50*/  USEL UR4, UR4, URZ, UP0 ;  /* 0x000000ff04047287 */ /* 0x000fc80008000000 */
[----:B------:R-:W-:Y:S01]  /*2a60*/  ULEA UR4, UR4, UR7, 0x3 ;  /* 0x0000000704047291 */ /* 0x000fe2000f8e18ff */
[----:B------:R-:W-:-:S04]  /*2a70*/  LOP3.LUT R2, R2, UR5, RZ, 0x3c, !PT ;  /* 0x0000000502027c12 */ /* 0x000fc8000f8e3cff */
[----:B------:R-:W-:Y:S01]  /*2a80*/  SHF.L.U32 R2, R2, 0x1f, RZ ;  /* 0x0000001f02027819 */ /* 0x000fe200000006ff */
[----:B-1----:R-:W-:-:S07]  /*2a90*/  IMAD.U32 R0, RZ, RZ, UR4 ;  /* 0x00000004ff007e24 */ /* 0x002fce000f8e00ff */
.L_x_47:
[----:B-1----:R1:W2:Y:S02]  /*2aa0*/  SYNCS.PHASECHK.TRANS64.TRYWAIT P0, [R0+URZ], R2 ;  /* 0x00000002000075a7 */ /* 0x0022a400080011ff */
[----:B--2---:R-:W-:Y:S05]  /*2ab0*/  @!P0 NANOSLEEP.SYNCS 0x989680 ;  /* 0x009896800000895d */ /* 0x004fea0003900000 */
[----:B------:R-:W2:Y:S02]  /*2ac0*/  @!P0 SYNCS.PHASECHK.TRANS64 P0, [R0+URZ], R2 ;  /* 0x00000002000085a7 */ /* 0x000ea400080010ff */
[----:B--2---:R-:W-:Y:S05]  /*2ad0*/  @P0 EXIT ;  /* 0x000000000000094d */ /* 0x004fea0003800000 */
[----:B------:R-:W-:Y:S05]  /*2ae0*/  BRA `(.L_x_47) ;  /* 0xfffffffc00ec7947 */ /* 0x000fea000383ffff */
.L_x_22:
[----:B------:R-:W-:-:S04]  /*2af0*/  UISETP.NE.AND UP0, UPT, UR48, URZ, UPT ;  /* 0x000000ff3000728c */ /* 0x000fc8000bf05270 */
[----:B------:R-:W-:-:S09]  /*2b00*/  UISETP.NE.OR UP0, UPT, UR22, 0x1, UP0 ;  /* 0x000000011600788c */ /* 0x000fd20008705670 */
[----:B------:R-:W-:Y:S05]  /*2b10*/  BRA.U UP0, `(.L_x_48) ;  /* 0x0000000500487547 */ /* 0x000fea000b800000 */
[----:B------:R-:W-:Y:S01]  /*2b20*/  ISETP.GE.U32.AND P2, PT, R0, 0x4, PT ;  /* 0x000000040000780c */ /* 0x000fe20003f46070 */
[----:B------:R-:W-:Y:S01]  /*2b30*/  IMAD.MOV.U32 R12, RZ, RZ, 0x1 ;  /* 0x00000001ff0c7424 */ /* 0x000fe200078e00ff */
[----:B------:R-:W-:Y:S02]  /*2b40*/  CS2R R10, SRZ ;  /* 0x00000000000a7805 */ /* 0x000fe4000001ff00 */
[----:B------:R-:W-:Y:S01]  /*2b50*/  CS2R R8, SRZ ;  /* 0x0000000000087805 */ /* 0x000fe2000001ff00 */
[----:B------:R-:W-:Y:S01]  /*2b60*/  UMOV UR6, 0x400 ;  /* 0x0000040000067882 */ /* 0x000fe20000000000 */
[----:B------:R-:W-:Y:S01]  /*2b70*/  UMOV UR5, URZ ;  /* 0x000000ff00057c82 */ /* 0x000fe20008000000 */
[----:B------:R-:W-:-:S12]  /*2b80*/  ULEA UR6, UR48, UR6, 0x18 ;  /* 0x0000000630067291 */ /* 0x000fd8000f8ec0ff */
.L_x_52:
[----:B------:R-:W-:Y:S02]  /*2b90*/  LEA R2, R8, UR6, 0x3 ;  /* 0x0000000608027c11 */ /* 0x000fe4000f8e18ff */
[----:B------:R-:W-:-:S03]  /*2ba0*/  SHF.L.U32 R4, R9, 0x1f, RZ ;  /* 0x0000001f09047819 */ /* 0x000fc600000006ff */
[----:B------:R-:W-:Y:S01]  /*2bb0*/  VIADD R5, R2, 0xe0 ;  /* 0x000000e002057836 */ /* 0x000fe20000000000 */
[----:B------:R-:W2:Y:S02]  /*2bc0*/  SYNCS.PHASECHK.TRANS64.TRYWAIT P0, [R2+URZ+0xd0], R4 ;  /* 0x0000d004020075a7 */ /* 0x000ea400080011ff */
[----:B--2---:R-:W-:Y:S05]  /*2bd0*/  @!P0 BRA `(.L_x_49) ;  /* 0x0000004000048947 */ /* 0x004fea0003800000 */
.L_x_115:
[----:B------:R-:W-:Y:S01]  /*2be0*/  ULEA UR4, UR5, UR6, 0x3 ;  /* 0x0000000605047291 */ /* 0x000fe2000f8e18ff */
[----:B--2---:R-:W-:Y:S01]  /*2bf0*/  PRMT R2, RZ, 0x654, R5 ;  /* 0x00000654ff027816 */ /* 0x004fe20000000005 */
[----:B------:R-:W-:Y:S01]  /*2c00*/  @!P2 IMAD.MOV.U32 R4, RZ, RZ, 0x10 ;  /* 0x00000010ff04a424 */ /* 0x000fe200078e00ff */
[----:B------:R-:W-:Y:S01]  /*2c10*/  SHF.L.U32 R5, R12, 0x1f, RZ ;  /* 0x0000001f0c057819 */ /* 0x000fe200000006ff */
[----:B------:R-:W-:Y:S01]  /*2c20*/  UIADD3 UR7, UPT, UPT, UR4, 0x70, URZ ;  /* 0x0000007004077890 */ /* 0x000fe2000fffe0ff */
[----:B------:R2:W-:Y:S05]  /*2c30*/  SYNCS.ARRIVE.TRANS64.RED.A1T0 RZ, [R2+URZ], RZ ;  /* 0x000000ff02ff79a7 */ /* 0x0005ea00081004ff */
[----:B------:R-:W-:Y:S01]  /*2c40*/  IMAD.U32 R6, RZ, RZ, UR7 ;  /* 0x00000007ff067e24 */ /* 0x000fe2000f8e00ff */
[----:B------:R-:W3:Y:S04]  /*2c50*/  SYNCS.PHASECHK.TRANS64.TRYWAIT P0, [UR4+0x80], R5 ;  /* 0x00008005ff0075a7 */ /* 0x000ee80008001104 */
[----:B------:R-:W-:Y:S01]  /*2c60*/  PRMT R6, R0, 0x654, R6 ;  /* 0x0000065400067816 */ /* 0x000fe20000000006 */
[----:B--23--:R-:W-:Y:S06]  /*2c70*/  @!P0 BRA `(.L_x_50) ;  /* 0x0000003c00f08947 */ /* 0x00cfec0003800000 */
.L_x_117:
[----:B------:R-:W-:Y:S01]  /*2c80*/  ULEA UR8, UR5, UR6, 0x4 ;  /* 0x0000000605087291 */ /* 0x000fe2000f8e20ff */
[----:B------:R-:W-:Y:S01]  /*2c90*/  SEL R3, R6, R3, !P2 ;  /* 0x0000000306037207 */ /* 0x000fe20005000000 */
[----:B------:R-:W-:Y:S01]  /*2ca0*/  UIADD3 UR9, UPT, UPT, UR4, 0x70, URZ ;  /* 0x0000007004097890 */ /* 0x000fe2000fffe0ff */
[----:B--2---:R-:W-:Y:S01]  /*2cb0*/  LEA R2, R11, UR6, 0x3 ;  /* 0x000000060b027c11 */ /* 0x004fe2000f8e18ff */
[----:B------:R-:W-:Y:S01]  /*2cc0*/  UIADD3 UR8, UPT, UPT, UR8, 0x100, URZ ;  /* 0x0000010008087890 */ /* 0x000fe2000fffe0ff */
[----:B------:R2:W-:Y:S01]  /*2cd0*/  @!P2 SYNCS.ARRIVE.TRANS64.RED RZ, [R3+URZ], R4 ;  /* 0x0000000403ffa9a7 */ /* 0x0005e200080004ff */
[----:B------:R-:W-:Y:S01]  /*2ce0*/  UIADD3 UR4, UPT, UPT, UR5, 0x1, URZ ;  /* 0x0000000105047890 */ /* 0x000fe2000fffe0ff */
[----:B------:R-:W-:-:S03]  /*2cf0*/  VIADD R8, R8, 0x1 ;  /* 0x0000000108087836 */ /* 0x000fc60000000000 */
[----:B------:R-:W-:Y:S02]  /*2d00*/  UISETP.NE.AND UP0, UPT, UR4, 0x2, UPT ;  /* 0x000000020400788c */ /* 0x000fe4000bf05270 */
[----:B------:R-:W-:Y:S01]  /*2d10*/  ISETP.NE.AND P0, PT, R8, 0x2, PT ;  /* 0x000000020800780c */ /* 0x000fe20003f05270 */
[----:B------:R-:W-:Y:S06]  /*2d20*/  UGETNEXTWORKID.BROADCAST [UR8], [UR9] ;  /* 0x00000000080073ca */ /* 0x000fec0008000100 */
[----:B------:R-:W-:Y:S02]  /*2d30*/  USEL UR7, URZ, 0x1, UP0 ;  /* 0x00000001ff077887 */ /* 0x000fe40008000000 */
[----:B------:R-:W-:-:S04]  /*2d40*/  USEL UR5, UR4, URZ, UP0 ;  /* 0x000000ff04057287 */ /* 0x000fc80008000000 */
[----:B------:R-:W-:Y:S02]  /*2d50*/  LOP3.LUT R12, R12, UR7, RZ, 0x3c, !PT ;  /* 0x000000070c0c7c12 */ /* 0x000fe4000f8e3cff */
[----:B--2---:R-:W-:-:S04]  /*2d60*/  SHF.L.U32 R4, R10, 0x1f, RZ ;  /* 0x0000001f0a047819 */ /* 0x004fc800000006ff */
[----:B------:R-:W2:Y:S02]  /*2d70*/  SYNCS.PHASECHK.TRANS64.TRYWAIT P1, [R2+URZ+0x70], R4 ;  /* 0x00007004020075a7 */ /* 0x000ea400080211ff */
[----:B--2---:R-:W-:Y:S05]  /*2d80*/  @!P1 BRA `(.L_x_51) ;  /* 0x0000003c00c49947 */ /* 0x004fea0003800000 */
.L_x_118:
[C---:B--2---:R-:W-:Y:S01]  /*2d90*/  LEA R4, R11.reuse, UR6, 0x4 ;  /* 0x000000060b047c11 */ /* 0x044fe2000f8e20ff */
[----:B------:R-:W-:Y:S01]  /*2da0*/  VIADD R2, R2, 0x80 ;  /* 0x0000008002027836 */ /* 0x000fe20000000000 */
[----:B------:R-:W-:Y:S01]  /*2db0*/  SEL R8, R8, RZ, P0 ;  /* 0x000000ff08087207 */ /* 0x000fe20000000000 */
[----:B------:R-:W-:-:S03]  /*2dc0*/  VIADD R11, R11, 0x1 ;  /* 0x000000010b0b7836 */ /* 0x000fc60000000000 */
[----:B------:R-:W2:Y:S01]  /*2dd0*/  LDS.128 R4, [R4+0x100] ;  /* 0x0001000004047984 */ /* 0x000ea20000000c00 */
[----:B------:R-:W-:Y:S02]  /*2de0*/  PRMT R2, RZ, 0x654, R2 ;  /* 0x00000654ff027816 */ /* 0x000fe40000000002 */
[C---:B------:R-:W-:Y:S01]  /*2df0*/  ISETP.NE.AND P1, PT, R11.reuse, 0x2, PT ;  /* 0x000000020b00780c */ /* 0x040fe20003f25270 */
[----:B------:R-:W-:Y:S01]  /*2e00*/  @!PT LDS RZ, [RZ] ;  /* 0x00000000fffff984 */ /* 0x000fe20000000800 */
[----:B------:R-:W-:Y:S01]  /*2e10*/  @!PT LDS RZ, [RZ] ;  /* 0x00000000fffff984 */ /* 0x000fe20000000800 */
[----:B------:R-:W-:Y:S01]  /*2e20*/  @!PT LDS RZ, [RZ] ;  /* 0x00000000fffff984 */ /* 0x000fe20000000800 */
[----:B------:R-:W-:Y:S01]  /*2e30*/  @!PT LDS RZ, [RZ] ;  /* 0x00000000fffff984 */ /* 0x000fe20000000800 */
[----:B------:R3:W-:Y:S06]  /*2e40*/  MEMBAR.ALL.CTA ;  /* 0x0000000000007992 */ /* 0x0007ec0000008000 */
[----:B---3--:R-:W3:Y:S01]  /*2e50*/  FENCE.VIEW.ASYNC.S ;  /* 0x00000000000073c6 */ /* 0x008ee20000000000 */
[----:B------:R-:W-:Y:S01]  /*2e60*/  SEL R11, R11, RZ, P1 ;  /* 0x000000ff0b0b7207 */ /* 0x000fe20000800000 */
[----:B---3--:R3:W-:Y:S01]  /*2e70*/  SYNCS.ARRIVE.TRANS64.RED.A1T0 RZ, [R2+URZ], RZ ;  /* 0x000000ff02ff79a7 */ /* 0x0087e200081004ff */
[----:B--2---:R-:W-:-:S02]  /*2e80*/  LOP3.LUT P3, RZ, R6, 0x1, RZ, 0xc0, !PT ;  /* 0x0000000106ff7812 */ /* 0x004fc4000786c0ff */
[----:B------:R-:W-:-:S04]  /*2e90*/  SEL R4, RZ, 0x1, P1 ;  /* 0x00000001ff047807 */ /* 0x000fc80000800000 */
[----:B------:R-:W-:Y:S02]  /*2ea0*/  LOP3.LUT R10, R10, R4, RZ, 0x3c, !PT ;  /* 0x000000040a0a7212 */ /* 0x000fe400078e3cff */
[----:B---3--:R-:W-:-:S04]  /*2eb0*/  SEL R2, RZ, 0x1, P0 ;  /* 0x00000001ff027807 */ /* 0x008fc80000000000 */
[----:B------:R-:W-:Y:S01]  /*2ec0*/  LOP3.LUT R9, R9, R2, RZ, 0x3c, !PT ;  /* 0x0000000209097212 */ /* 0x000fe200078e3cff */
[----:B------:R-:W-:Y:S06]  /*2ed0*/  @P3 BRA `(.L_x_52) ;  /* 0xfffffffc002c3947 */ /* 0x000fec000383ffff */
[----:B------:R-:W-:Y:S01]  /*2ee0*/  ULEA UR4, UR5, UR6, 0x3 ;  /* 0x0000000605047291 */ /* 0x000fe2000f8e18ff */
[----:B------:R-:W-:-:S08]  /*2ef0*/  SHF.L.U32 R2, R12, 0x1f, RZ ;  /* 0x0000001f0c027819 */ /* 0x000fd000000006ff */
[----:B------:R-:W2:Y:S02]  /*2f00*/  SYNCS.PHASECHK.TRANS64 P0, [UR4+0x80], R2 ;  /* 0x00008002ff0075a7 */ /* 0x000ea40008001004 */
[----:B--2---:R-:W-:Y:S05]  /*2f10*/  @P0 BRA `(.L_x_53) ;  /* 0x0000000000080947 */ /* 0x004fea0003800000 */
[----:B------:R-:W2:Y:S02]  /*2f20*/  SYNCS.PHASECHK.TRANS64.TRYWAIT P0, [UR4+0x80], R2 ;  /* 0x00008002ff0075a7 */ /* 0x000ea40008001104 */
[----:B--2---:R-:W-:Y:S05]  /*2f30*/  @!P0 BRA `(.L_x_54) ;  /* 0x0000003c006c8947 */ /* 0x004fea0003800000 */
.L_x_53:
[----:B------:R-:W-:-:S04]  /*2f40*/  UIADD3 UR7, UPT, UPT, UR5, 0x1, URZ ;  /* 0x0000000105077890 */ /* 0x000fc8000fffe0ff */
[----:B------:R-:W-:-:S04]  /*2f50*/  UISETP.NE.AND UP0, UPT, UR7, 0x2, UPT ;  /* 0x000000020700788c */ /* 0x000fc8000bf05270 */
[----:B------:R-:W-:Y:S02]  /*2f60*/  USEL UR8, URZ, 0x1, UP0 ;  /* 0x00000001ff087887 */ /* 0x000fe40008000000 */
[----:B------:R-:W-:-:S04]  /*2f70*/  USEL UR7, UR7, URZ, UP0 ;  /* 0x000000ff07077287 */ /* 0x000fc80008000000 */
[----:B------:R-:W-:Y:S01]  /*2f80*/  ULEA UR7, UR7, UR6, 0x3 ;  /* 0x0000000607077291 */ /* 0x000fe2000f8e18ff */
[----:B--2---:R-:W-:-:S04]  /*2f90*/  LOP3.LUT R2, R12, UR8, RZ, 0x3c, !PT ;  /* 0x000000080c027c12 */ /* 0x004fc8000f8e3cff */
[----:B------:R-:W-:-:S04]  /*2fa0*/  SHF.L.U32 R0, R2, 0x1f, RZ ;  /* 0x0000001f02007819 */ /* 0x000fc800000006ff */
[----:B------:R-:W2:Y:S02]  /*2fb0*/  SYNCS.PHASECHK.TRANS64 P0, [UR7+0x80], R0 ;  /* 0x00008000ff0075a7 */ /* 0x000ea40008001007 */
[----:B-12---:R-:W-:Y:S05]  /*2fc0*/  @P0 EXIT ;  /* 0x000000000000094d */ /* 0x006fea0003800000 */
[----:B------:R-:W-:Y:S02]  /*2fd0*/  SHF.L.U32 R2, R2, 0x1f, RZ ;  /* 0x0000001f02027819 */ /* 0x000fe400000006ff */
[----:B------:R-:W-:-:S07]  /*2fe0*/  MOV R0, UR7 ;  /* 0x0000000700007c02 */ /* 0x000fce0008000f00 */
.L_x_55:
[----:B-1----:R1:W2:Y:S02]  /*2ff0*/  SYNCS.PHASECHK.TRANS64.TRYWAIT P0, [R0+URZ+0x80], R2 ;  /* 0x00008002000075a7 */ /* 0x0022a400080011ff */
[----:B--2---:R-:W-:Y:S05]  /*3000*/  @!P0 NANOSLEEP.SYNCS 0x989680 ;  /* 0x009896800000895d */ /* 0x004fea0003900000 */
[----:B------:R-:W2:Y:S02]  /*3010*/  @!P0 SYNCS.PHASECHK.TRANS64 P0, [R0+URZ+0x80], R2 ;  /* 0x00008002000085a7 */ /* 0x000ea400080010ff */
[----:B--2---:R-:W-:Y:S05]  /*3020*/  @P0 EXIT ;  /* 0x000000000000094d */ /* 0x004fea0003800000 */
[----:B------:R-:W-:Y:S05]  /*3030*/  BRA `(.L_x_55) ;  /* 0xfffffffc00ec7947 */ /* 0x000fea000383ffff */
.L_x_48:
[----:B------:R-:W-:Y:S05]  /*3040*/  BRA.U UP4, `(.L_x_56) ;  /* 0x0000000d04807547 */ /* 0x000fea000b800000 */
[----:B------:R-:W-:Y:S01]  /*3050*/  UMOV UR4, 0x40 ;  /* 0x0000004000047882 */ /* 0x000fe20000000000 */
[----:B------:R-:W-:Y:S01]  /*3060*/  NOP ;  /* 0x0000000000007918 */ /* 0x000fe20000000000 */
[----:B------:R-:W-:Y:S01]  /*3070*/  ULEA UR5, UR48, UR4, 0x18 ;  /* 0x0000000430057291 */ /* 0x000fe2000f8ec0ff */
[----:B------:R-:W-:Y:S02]  /*3080*/  UMOV UR6, 0x400 ;  /* 0x0000040000067882 */ /* 0x000fe40000000000 */
[----:B------:R-:W-:-:S06]  /*3090*/  ULEA UR6, UR48, UR6, 0x18 ;  /* 0x0000000630067291 */ /* 0x000fcc000f8ec0ff */
[----:B------:R-:W2:Y:S02]  /*30a0*/  LDS.U8 R0, [UR5+0x1c] ;  /* 0x00001c05ff007984 */ /* 0x000ea40008000000 */
[----:B--2---:R-:W-:-:S13]  /*30b0*/  ISETP.NE.AND P0, PT, R0, RZ, PT ;  /* 0x000000ff0000720c */ /* 0x004fda0003f05270 */
[----:B------:R-:W-:Y:S05]  /*30c0*/  @P0 BRA `(.L_x_57) ;  /* 0x0000000000580947 */ /* 0x000fea0003800000 */
[----:B------:R-:W-:-:S13]  /*30d0*/  ELECT P0, URZ, PT ;  /* 0x0000000000ff782f */ /* 0x000fda0003800000 */
[----:B------:R-:W-:Y:S05]  /*30e0*/  @!P0 BRA `(.L_x_58) ;  /* 0x0000000000608947 */ /* 0x000fea0003800000 */
[----:B------:R-:W-:Y:S01]  /*30f0*/  UMOV UR4, 0x10 ;  /* 0x0000001000047882 */ /* 0x000fe20000000000 */
[----:B------:R-:W-:Y:S01]  /*3100*/  HFMA2 R0, -RZ, RZ, 0, 5.9604644775390625e-08 ;  /* 0x00000001ff007431 */ /* 0x000fe200000001ff */
[----:B------:R-:W-:-:S03]  /*3110*/  MOV R3, 0xffff ;  /* 0x0000ffff00037802 */ /* 0x000fc60000000f00 */
[----:B------:R-:W-:Y:S04]  /*3120*/  DEPBAR.LE SB2, 0x36 ;  /* 0x0000ad800000791a */ /* 0x000fe80000000000 */
[----:B------:R-:W2:Y:S02]  /*3130*/  UTCATOMSWS.FIND_AND_SET.ALIGN UP0, UR4, UR4 ;  /* 0x00000004000475e3 */ /* 0x000ea40008000800 */
[----:B--2---:R-:W-:Y:S01]  /*3140*/  MOV R4, UR4 ;  /* 0x0000000400047c02 */ /* 0x004fe20008000f00 */
[----:B------:R-:W-:Y:S06]  /*3150*/  BRA.U UP0, `(.L_x_59) ;  /* 0x0000000100187547 */ /* 0x000fec000b800000 */
.L_x_60:
[----:B------:R-:W-:Y:S05]  /*3160*/  NANOSLEEP 0x64 ;  /* 0x000000640000795d */ /* 0x000fea0003800000 */
[----:B------:R-:W-:-:S05]  /*3170*/  UMOV UR4, 0x10 ;  /* 0x0000001000047882 */ /* 0x000fca0000000000 */
[----:B------:R-:W-:Y:S04]  /*3180*/  DEPBAR.LE SB2, 0x36 ;  /* 0x0000ad800000791a */ /* 0x000fe80000000000 */
[----:B------:R-:W2:Y:S02]  /*3190*/  UTCATOMSWS.FIND_AND_SET.ALIGN UP0, UR4, UR4 ;  /* 0x00000004000475e3 */ /* 0x000ea40008000800 */
[----:B--2---:R-:W-:Y:S01]  /*31a0*/  MOV R4, UR4 ;  /* 0x0000000400047c02 */ /* 0x004fe20008000f00 */
[----:B------:R-:W-:Y:S05]  /*31b0*/  BRA.U !UP0, `(.L_x_60) ;  /* 0xfffffffd08e87547 */ /* 0x000fea000b83ffff */
.L_x_59:
[-C--:B------:R-:W-:Y:S02]  /*31c0*/  SHF.L.U32 R3, R3, R4.reuse, RZ ;  /* 0x0000000403037219 */ /* 0x080fe400000006ff */
[----:B------:R-:W-:Y:S01]  /*31d0*/  SHF.L.U32 R0, R0, R4, RZ ;  /* 0x0000000400007219 */ /* 0x000fe200000006ff */
[----:B------:R-:W-:Y:S02]  /*31e0*/  IMAD.SHL.U32 R4, R4, 0x20, RZ ;  /* 0x0000002004047824 */ /* 0x000fe400078e00ff */
[----:B------:R2:W-:Y:S04]  /*31f0*/  ATOMS.OR RZ, [UR5+0x14], R3 ;  /* 0x00001403ffff798c */ /* 0x0005e8000b000005 */
[----:B------:R2:W-:Y:S04]  /*3200*/  ATOMS.OR RZ, [UR5+0x18], R0 ;  /* 0x00001800ffff798c */ /* 0x0005e8000b000005 */
[----:B------:R2:W-:Y:S01]  /*3210*/  STS [UR6+0x120], R4 ;  /* 0x00012004ff007988 */ /* 0x0005e20008000806 */
[----:B------:R-:W-:Y:S05]  /*3220*/  BRA `(.L_x_58) ;  /* 0x0000000000107947 */ /* 0x000fea0003800000 */
.L_x_57:
[----:B------:R-:W-:Y:S02]  /*3230*/  MOV R0, 0xffffffff ;  /* 0xffffffff00007802 */ /* 0x000fe40000000f00 */
[----:B------:R-:W-:-:S03]  /*3240*/  MOV R4, 0x3270 ;  /* 0x0000327000047802 */ /* 0x000fc60000000f00 */
[----:B------:R2:W-:Y:S04]  /*3250*/  STS [UR6+0x120], R0 ;  /* 0x00012000ff007988 */ /* 0x0005e80008000806 */
[----:B-12--5:R-:W-:Y:S05]  /*3260*/  CALL.REL.NOINC `($__internal_1_$__cuda_sm10x_tcgen05_guardrail_trap_phase_invalid_during_alloc) ;  /* 0x0000003c00ec7944 */ /* 0x026fea0003c00000 */
.L_x_58:
[----:B------:R-:W-:Y:S05]  /*3270*/  WARPSYNC.ALL ;  /* 0x0000000000007948 */ /* 0x000fea0003800000 */
[----:B------:R-:W3:Y:S01]  /*3280*/  S2UR UR4, SR_CgaCtaId ;  /* 0x00000000000479c3 */ /* 0x000ee20000008800 */
[----:B------:R-:W-:Y:S01]  /*3290*/  UMOV UR13, 0x400 ;  /* 0x00000400000d7882 */ /* 0x000fe20000000000 */
[----:B------:R-:W-:-:S06]  /*32a0*/  NOP ;  /* 0x0000000000007918 */ /* 0x000fcc0000000000 */
[----:B------:R-:W-:Y:S06]  /*32b0*/  BAR.ARV 0x6, 0xa0 ;  /* 0x0182800000007b1d */ /* 0x000fec0000002000 */
[----:B------:R-:W4:Y:S01]  /*32c0*/  LDCU UR5, c[0x0][0x38c] ;  /* 0x00007180ff0577ac */ /* 0x000f220008000800 */
[----:B------:R-:W-:Y:S01]  /*32d0*/  LOP3.LUT R2, R2, 0xffff, RZ, 0xc0, !PT ;  /* 0x0000ffff02027812 */ /* 0x000fe200078ec0ff */
[----:B------:R-:W-:Y:S01]  /*32e0*/  IMAD.MOV.U32 R11, RZ, RZ, 0x1 ;  /* 0x00000001ff0b7424 */ /* 0x000fe200078e00ff */
[----:B------:R-:W-:Y:S01]  /*32f0*/  CS2R R8, SRZ ;  /* 0x0000000000087805 */ /* 0x000fe2000001ff00 */
[----:B------:R-:W1:Y:S01]  /*3300*/  LDCU UR8, c[0x0][0x38c] ;  /* 0x00007180ff0877ac */ /* 0x000e620008000800 */
[----:B------:R-:W-:Y:S01]  /*3310*/  R2UR UR15, R2 ;  /* 0x00000000020f72ca */ /* 0x000fe200000e0000 */
[----:B------:R-:W-:Y:S01]  /*3320*/  IMAD.MOV.U32 R10, RZ, RZ, RZ ;  /* 0x000000ffff0a7224 */ /* 0x000fe200078e00ff */
[----:B------:R-:W-:Y:S01]  /*3330*/  UMOV UR18, URZ ;  /* 0x000000ff00127c82 */ /* 0x000fe20008000000 */
[----:B------:R-:W-:Y:S01]  /*3340*/  UMOV UR10, URZ ;  /* 0x000000ff000a7c82 */ /* 0x000fe20008000000 */
[----:B---3--:R-:W-:Y:S01]  /*3350*/  ULEA UR13, UR4, UR13, 0x18 ;  /* 0x0000000d040d7291 */ /* 0x008fe2000f8ec0ff */
[----:B------:R-:W-:Y:S01]  /*3360*/  UMOV UR20, 0x0 ;  /* 0x0000000000147882 */ /* 0x000fe20000000000 */
[----:B------:R-:W-:-:S02]  /*3370*/  UMOV UR21, 0x41004a0 ;  /* 0x041004a000157882 */ /* 0x000fc40000000000 */
[----:B------:R-:W-:Y:S02]  /*3380*/  UIADD3 UR6, UPT, UPT, UR13, 0x2400, URZ ;  /* 0x000024000d067890 */ /* 0x000fe4000fffe0ff */
[----:B------:R-:W-:Y:S02]  /*3390*/  UIADD3 UR7, UPT, UPT, UR13, 0x4c00, URZ ;  /* 0x00004c000d077890 */ /* 0x000fe4000fffe0ff */
[----:B----4-:R-:W-:Y:S01]  /*33a0*/  UIADD3 UR5, UPT, UPT, UR5, 0x1f, URZ ;  /* 0x0000001f05057890 */ /* 0x010fe2000fffe0ff */
[----:B--2---:R-:W2:Y:S01]  /*33b0*/  LDS R0, [UR13+0x120] ;  /* 0x0001200dff007984 */ /* 0x004ea20008000800 */
[----:B------:R-:W-:Y:S02]  /*33c0*/  USHF.R.U32.HI UR6, URZ, 0x4, UR6 ;  /* 0x00000004ff067899 */ /* 0x000fe40008011606 */
[----:B------:R-:W-:Y:S02]  /*33d0*/  USHF.R.S32.HI UR4, URZ, 0x1f, UR5 ;  /* 0x0000001fff047899 */ /* 0x000fe40008011405 */
[----:B------:R-:W-:-:S02]  /*33e0*/  ULOP3.LUT UR6, UR6, 0x3fff, URZ, 0xc0, !UPT ;  /* 0x00003fff06067892 */ /* 0x000fc4000f8ec0ff */
[----:B------:R-:W-:Y:S02]  /*33f0*/  ULEA.HI UR4, UR4, UR5, URZ, 0x5 ;  /* 0x0000000504047291 */ /* 0x000fe4000f8f28ff */
[----:B------:R-:W-:Y:S02]  /*3400*/  USHF.R.U32.HI UR5, URZ, 0x4, UR7 ;  /* 0x00000004ff057899 */ /* 0x000fe40008011607 */
[----:B------:R-:W-:Y:S02]  /*3410*/  USHF.R.S32.HI UR22, URZ, 0x5, UR4 ;  /* 0x00000005ff167899 */ /* 0x000fe40008011404 */
[----:B------:R-:W-:Y:S02]  /*3420*/  ULOP3.LUT UR5, UR5, 0x3fff, URZ, 0xc0, !UPT ;  /* 0x00003fff05057892 */ /* 0x000fe4000f8ec0ff */
[----:B------:R-:W-:Y:S02]  /*3430*/  UISETP.LT.AND UP0, UPT, UR22, 0x1, UPT ;  /* 0x000000011600788c */ /* 0x000fe4000bf01270 */
[----:B------:R-:W-:-:S02]  /*3440*/  ULOP3.LUT UR16, UR6, 0x10000, URZ, 0xfc, !UPT ;  /* 0x0001000006107892 */ /* 0x000fc4000f8efcff */
[----:B------:R-:W-:Y:S02]  /*3450*/  USEL UR23, UR22, 0x1, !UP0 ;  /* 0x0000000116177887 */ /* 0x000fe4000c000000 */
[----:B------:R-:W-:Y:S02]  /*3460*/  ULOP3.LUT UR17, UR5, 0x10000, URZ, 0xfc, !UPT ;  /* 0x0001000005117892 */ /* 0x000fe4000f8efcff */
[----:B------:R-:W-:Y:S02]  /*3470*/  UIADD3 UR23, UPT, UPT, -UR23, URZ, URZ ;  /* 0x000000ff17177290 */ /* 0x000fe4000fffe1ff */
[----:B-1----:R-:W-:Y:S01]  /*3480*/  UISETP.GE.AND UP4, UPT, UR8, 0x1, UPT ;  /* 0x000000010800788c */ /* 0x002fe2000bf86270 */
[----:B--2---:R-:W-:-:S15]  /*3490*/  R2UR UR24, R0 ;  /* 0x00000000001872ca */ /* 0x004fde00000e0000 */
.L_x_67:
[----:B------:R-:W-:Y:S02]  /*34a0*/  LEA R0, R10, UR13, 0x3 ;  /* 0x0000000d0a007c11 */ /* 0x000fe4000f8e18ff */
[----:B------:R-:W-:Y:S02]  /*34b0*/  SHF.L.U32 R2, R9, 0x1f, RZ ;  /* 0x0000001f09027819 */ /* 0x000fe400000006ff */
[----:B------:R-:W-:Y:S01]  /*34c0*/  PLOP3.LUT P0, PT, PT, PT, UP4, 0x80, 0x8 ;  /* 0x000000000008781c */ /* 0x000fe20003f0f048 */
[----:B------:R-:W-:Y:S01]  /*34d0*/  VIADD R3, R0, 0x80 ;  /* 0x0000008000037836 */ /* 0x000fe20000000000 */
[----:B-1----:R-:W1:Y:S02]  /*34e0*/  SYNCS.PHASECHK.TRANS64.TRYWAIT P1, [R0+URZ+0x70], R2 ;  /* 0x00007002000075a7 */ /* 0x002e6400080211ff */
[----:B-1-3--:R-:W-:Y:S09]  /*34f0*/  @!P1 BRA `(.L_x_61) ;  /* 0x0000003800149947 */ /* 0x00aff20003800000 */
.L_x_120:
[----:B------:R-:W-:Y:S01]  /*3500*/  LEA R4, R10, UR13, 0x4 ;  /* 0x0000000d0a047c11 */ /* 0x000fe2000f8e20ff */
[----:B------:R-:W-:Y:S01]  /*3510*/  @UP4 ULEA UR4, UR10, UR13, 0x3 ;  /* 0x0000000d0a044291 */ /* 0x000fe2000f8e18ff */
[----:B------:R-:W-:Y:S01]  /*3520*/  PLOP3.LUT P2, PT, PT, PT, PT, 0x80, 0x8 ;  /* 0x000000000008781c */ /* 0x000fe20003f4f070 */
[----:B------:R-:W-:Y:S01]  /*3530*/  ULEA UR19, UR18, UR13, 0x3 ;  /* 0x0000000d12137291 */ /* 0x000fe2000f8e18ff */
[----:B------:R-:W-:Y:S02]  /*3540*/  PRMT R3, RZ, 0x654, R3 ;  /* 0x00000654ff037816 */ /* 0x000fe40000000003 */
[----:B------:R-:W2:Y:S01]  /*3550*/  LDS.128 R4, [R4+0x100] ;  /* 0x0001000004047984 */ /* 0x000ea20000000c00 */
[----:B-1----:R-:W-:Y:S02]  /*3560*/  @P0 SHF.L.U32 R2, R8, 0x1f, RZ ;  /* 0x0000001f08020819 */ /* 0x002fe400000006ff */
[----:B------:R-:W-:Y:S01]  /*3570*/  SHF.L.U32 R0, R11, 0x1f, RZ ;  /* 0x0000001f0b007819 */ /* 0x000fe200000006ff */
[----:B------:R-:W-:Y:S01]  /*3580*/  @!PT LDS RZ, [RZ] ;  /* 0x00000000fffff984 */ /* 0x000fe20000000800 */
[----:B------:R-:W-:Y:S01]  /*3590*/  @!PT LDS RZ, [RZ] ;  /* 0x00000000fffff984 */ /* 0x000fe20000000800 */
[----:B------:R-:W-:Y:S01]  /*35a0*/  @!PT LDS RZ, [RZ] ;  /* 0x00000000fffff984 */ /* 0x000fe20000000800 */
[----:B------:R-:W-:Y:S01]  /*35b0*/  @!PT LDS RZ, [RZ] ;  /* 0x00000000fffff984 */ /* 0x000fe20000000800 */
[----:B------:R1:W-:Y:S06]  /*35c0*/  MEMBAR.ALL.CTA ;  /* 0x0000000000007992 */ /* 0x0003ec0000008000 */
[----:B-1----:R-:W1:Y:S02]  /*35d0*/  FENCE.VIEW.ASYNC.S ;  /* 0x00000000000073c6 */ /* 0x002e640000000000 */
[----:B-1----:R1:W-:Y:S01]  /*35e0*/  SYNCS.ARRIVE.TRANS64.RED.A1T0 RZ, [R3+URZ], RZ ;  /* 0x000000ff03ff79a7 */ /* 0x0023e200081004ff */
[----:B------:R1:W3:Y:S01]  /*35f0*/  @P0 SYNCS.PHASECHK.TRANS64.TRYWAIT P2, [UR4], R2 ;  /* 0x00000002ff0005a7 */ /* 0x0002e20008041104 */
[----:B--2---:R-:W-:Y:S01]  /*3600*/  LOP3.LUT P1, RZ, R6, 0x1, RZ, 0xc0, !PT ;  /* 0x0000000106ff7812 */ /* 0x004fe2000782c0ff */
[----:B------:R-:W2:Y:S02]  /*3610*/  SYNCS.PHASECHK.TRANS64.TRYWAIT P0, [UR19+0xb0], R0 ;  /* 0x0000b000ff0075a7 */ /* 0x000ea40008001113 */
[----:B-123--:R-:W-:Y:S10]  /*3620*/  @!P0 BRA `(.L_x_62) ;  /* 0x0000003400dc8947 */ /* 0x00eff40003800000 */
.L_x_122:
[----:B------:R-:W-:Y:S01]  /*3630*/  IADD3 R10, PT, PT, R10, 0x1, RZ ;  /* 0x000000010a0a7810 */ /* 0x000fe20007ffe0ff */
[----:B------:R-:W-:Y:S06]  /*3640*/  BRA.U !UP4, `(.L_x_63) ;  /* 0x000000010ca07547 */ /* 0x000fec000b800000 */
[----:B------:R-:W-:Y:S02]  /*3650*/  ULEA.HI UR4, UR18, UR18, URZ, 0x1 ;  /* 0x0000001212047291 */ /* 0x000fe4000f8f08ff */
[----:B------:R-:W-:Y:S02]  /*3660*/  UPLOP3.LUT UP2, UPT, UPT, UPT, UPT, 0x40, 0x4 ;  /* 0x000000000004789c */ /* 0x000fe40003f4e870 */
[----:B------:R-:W-:Y:S02]  /*3670*/  USHF.L.U32 UR5, UR4, 0x5, URZ ;  /* 0x0000000504057899 */ /* 0x000fe400080006ff */
[----:B------:R-:W-:Y:S02]  /*3680*/  ULOP3.LUT UR14, UR4, 0xffe, URZ, 0xc0, !UPT ;  /* 0x00000ffe040e7892 */ /* 0x000fe4000f8ec0ff */
[----:B------:R-:W-:Y:S02]  /*3690*/  ULOP3.LUT UR4, UR5, 0xffffffc0, URZ, 0xc0, !UPT ;  /* 0xffffffc005047892 */ /* 0x000fe4000f8ec0ff */
[----:B------:R-:W-:-:S02]  /*36a0*/  UIADD3 UR14, UPT, UPT, -UR14, UR18, URZ ;  /* 0x000000120e0e7290 */ /* 0x000fc4000fffe1ff */
[----:B------:R-:W-:Y:S01]  /*36b0*/  UIADD3 UR4, UPT, UPT, UR24, UR4, URZ ;  /* 0x0000000418047290 */ /* 0x000fe2000fffe0ff */
[----:B------:R-:W-:Y:S01]  /*36c0*/  UMOV UR12, UR23 ;  /* 0x00000017000c7c82 */ /* 0x000fe20008000000 */
[----:B------:R-:W-:Y:S02]  /*36d0*/  UMOV UR11, UR22 ;  /* 0x00000016000b7c82 */ /* 0x000fe40008000000 */
[----:B------:R-:W-:Y:S01]  /*36e0*/  ULEA UR14, UR14, UR4, 0x14 ;  /* 0x000000040e0e7291 */ /* 0x000fe2000f8ea0ff */
[----:B------:R-:W-:-:S11]  /*36f0*/  UMOV UR5, UR10 ;  /* 0x0000000a00057c82 */ /* 0x000fd60008000000 */
.L_x_66:
[----:B------:R-:W-:Y:S02]  /*3700*/  UIADD3 UR12, UPT, UPT, UR12, 0x1, URZ ;  /* 0x000000010c0c7890 */ /* 0x000fe4000fffe0ff */
[----:B--2---:R-:W-:Y:S02]  /*3710*/  ULEA UR6, UR5, UR13, 0x3 ;  /* 0x0000000d05067291 */ /* 0x004fe4000f8e18ff */
[----:B------:R-:W-:Y:S01]  /*3720*/  UISETP.NE.AND UP3, UPT, UR12, URZ, UPT ;  /* 0x000000ff0c00728c */ /* 0x000fe2000bf65270 */
[----:B---3--:R-:W-:Y:S10]  /*3730*/  @P2 BRA `(.L_x_64) ;  /* 0x00000000000c2947 */ /* 0x008ff40003800000 */
[----:B-1----:R-:W-:Y:S04]  /*3740*/  SHF.L.U32 R2, R8, 0x1f, RZ ;  /* 0x0000001f08027819 */ /* 0x002fe800000006ff */
[----:B------:R-:W1:Y:S02]  /*3750*/  SYNCS.PHASECHK.TRANS64.TRYWAIT P0, [UR6], R2 ;  /* 0x00000002ff0075a7 */ /* 0x000e640008001106 */
[----:B-1----:R-:W-:Y:S05]  /*3760*/  @!P0 BRA `(.L_x_65) ;  /* 0x0000003400a48947 */ /* 0x002fea0003800000 */
.L_x_64:
[----:B------:R-:W-:Y:S01]  /*3770*/  UISETP.NE.AND UP0, UPT, UR11, 0x1, UPT ;  /* 0x000000010b00788c */ /* 0x000fe2000bf05270 */
[----:B------:R-:W-:Y:S01]  /*3780*/  PLOP3.LUT P2, PT, PT, PT, PT, 0x80, 0x8 ;  /* 0x000000000008781c */ /* 0x000fe20003f4f070 */
[----:B------:R-:W-:Y:S02]  /*3790*/  UIADD3 UR4, UPT, UPT, UR5, 0x1, URZ ;  /* 0x0000000105047890 */ /* 0x000fe4000fffe0ff */
[----:B------:R-:W-:Y:S02]  /*37a0*/  ULEA UR8, UR5, UR17, 0x7 ;  /* 0x0000001105087291 */ /* 0x000fe4000f8e38ff */
[----:B------:R-:W-:Y:S01]  /*37b0*/  UISETP.NE.AND UP1, UPT, UR4, 0x5, UPT ;  /* 0x000000050400788c */ /* 0x000fe2000bf25270 */
[----:B------:R-:W-:Y:S01]  /*37c0*/  PLOP3.LUT P0, PT, PT, PT, UP0, 0x80, 0x8 ;  /* 0x000000000008781c */ /* 0x000fe20003f0f008 */
[----:B------:R-:W-:Y:S02]  /*37d0*/  UIADD3 UR11, UPT, UPT, UR11, -0x1, URZ ;  /* 0xffffffff0b0b7890 */ /* 0x000fe4000fffe0ff */
[----:B------:R-:W-:Y:S02]  /*37e0*/  USEL UR7, URZ, 0x1, UP1 ;  /* 0x00000001ff077887 */ /* 0x000fe40008800000 */
[----:B------:R-:W-:Y:S01]  /*37f0*/  USEL UR10, UR4, URZ, UP1 ;  /* 0x000000ff040a7287 */ /* 0x000fe20008800000 */
[----:B------:R-:W-:Y:S03]  /*3800*/  UMOV UR9, 0xc0004010 ;  /* 0xc000401000097882 */ /* 0x000fe60000000000 */
[----:B------:R-:W-:Y:S01]  /*3810*/  @UP0 ULEA UR4, UR10, UR13, 0x3 ;  /* 0x0000000d0a040291 */ /* 0x000fe2000f8e18ff */
[----:B------:R-:W-:Y:S01]  /*3820*/  LOP3.LUT R8, R8, UR7, RZ, 0x3c, !PT ;  /* 0x0000000708087c12 */ /* 0x000fe2000f8e3cff */
[----:B------:R-:W-:Y:S03]  /*3830*/  UMOV UR7, 0xc0004010 ;  /* 0xc000401000077882 */ /* 0x000fe60000000000 */
[----:B-1----:R-:W-:Y:S04]  /*3840*/  @P0 SHF.L.U32 R0, R8, 0x1f, RZ ;  /* 0x0000001f08000819 */ /* 0x002fe800000006ff */
[----:B------:R2:W3:Y:S01]  /*3850*/  @P0 SYNCS.PHASECHK.TRANS64.TRYWAIT P2, [UR4], R0 ;  /* 0x00000000ff0005a7 */ /* 0x0004e20008041104 */
[----:B------:R-:W-:Y:S02]  /*3860*/  UIADD3 UR4, UPT, UPT, UR6, 0x28, URZ ;  /* 0x0000002806047890 */ /* 0x000fe4000fffe0ff */
[----:B------:R-:W-:Y:S03]  /*3870*/  ULEA UR6, UR5, UR16, 0x7 ;  /* 0x0000001005067291 */ /* 0x000fe6000f8e38ff */
[----:B------:R-:W-:Y:S06]  /*3880*/  UMOV UR5, UR10 ;  /* 0x0000000a00057c82 */ /* 0x000fec0008000000 */
[----:B------:R2:W-:Y:S01]  /*3890*/  UTCIMMA gdesc[UR6], gdesc[UR8], tmem[UR14], tmem[UR20], idesc[UR21], UP2 ;  /* 0x00ff1408060075ea */ /* 0x0005e2000900010e */
[----:B------:R-:W-:Y:S01]  /*38a0*/  UPLOP3.LUT UP2, UPT, UPT, UPT, UPT, 0x80, 0x8 ;  /* 0x000000000008789c */ /* 0x000fe20003f4f070 */
[----:B------:R2:W-:Y:S01]  /*38b0*/  UTCBAR.MULTICAST [UR4], URZ, UR15 ;  /* 0x000000ff040073e9 */ /* 0x0005e2000800080f */
[----:B------:R-:W-:Y:S09]  /*38c0*/  BRA.U UP3, `(.L_x_66) ;  /* 0xfffffffd038c7547 */ /* 0x000ff2000b83ffff */
.L_x_63:
[----:B--2---:R-:W-:Y:S01]  /*38d0*/  UIADD3 UR4, UPT, UPT, UR18, 0x1, URZ ;  /* 0x0000000112047890 */ /* 0x004fe2000fffe0ff */
[C---:B------:R-:W-:Y:S01]  /*38e0*/  ISETP.NE.AND P0, PT, R10.reuse, 0x2, PT ;  /* 0x000000020a00780c */ /* 0x040fe20003f05270 */
[----:B------:R-:W-:Y:S02]  /*38f0*/  UIADD3 UR5, UPT, UPT, UR19, 0x90, URZ ;  /* 0x0000009013057890 */ /* 0x000fe4000fffe0ff */
[----:B------:R-:W-:Y:S01]  /*3900*/  UISETP.NE.AND UP0, UPT, UR4, 0x4, UPT ;  /* 0x000000040400788c */ /* 0x000fe2000bf05270 */
[----:B-1----:R-:W-:Y:S02]  /*3910*/  SEL R0, RZ, 0x1, P0 ;  /* 0x00000001ff007807 */ /* 0x002fe40000000000 */
[----:B------:R-:W-:Y:S01]  /*3920*/  SEL R10, R10, RZ, P0 ;  /* 0x000000ff0a0a7207 */ /* 0x000fe20000000000 */
[----:B------:R-:W-:Y:S01]  /*3930*/  USEL UR6, URZ, 0x1, UP0 ;  /* 0x00000001ff067887 */ /* 0x000fe20008000000 */
[----:B------:R-:W-:Y:S01]  /*3940*/  LOP3.LUT R9, R9, R0, RZ, 0x3c, !PT ;  /* 0x0000000009097212 */ /* 0x000fe200078e3cff */
[----:B------:R-:W-:Y:S01]  /*3950*/  USEL UR18, UR4, URZ, UP0 ;  /* 0x000000ff04127287 */ /* 0x000fe20008000000 */
[----:B------:R1:W-:Y:S03]  /*3960*/  UTCBAR [UR5], URZ ;  /* 0x000000ff050073e9 */ /* 0x0003e600080000ff */
[----:B------:R-:W-:Y:S01]  /*3970*/  LOP3.LUT R11, R11, UR6, RZ, 0x3c, !PT ;  /* 0x000000060b0b7c12 */ /* 0x000fe2000f8e3cff */
[----:B------:R-:W-:Y:S07]  /*3980*/  @P1 BRA `(.L_x_67) ;  /* 0xfffffff800c41947 */ /* 0x000fee000383ffff */
[----:B------:R-:W2:Y:S01]  /*3990*/  S2UR UR8, SR_CgaCtaId ;  /* 0x00000000000879c3 */ /* 0x000ea20000008800 */
[----:B------:R-:W-:Y:S01]  /*39a0*/  ELECT P0, URZ, PT ;  /* 0x0000000000ff782f */ /* 0x000fe20003800000 */
[----:B------:R-:W-:Y:S01]  /*39b0*/  IMAD.MOV.U32 R0, RZ, RZ, 0x1 ;  /* 0x00000001ff007424 */ /* 0x000fe200078e00ff */
[----:B------:R-:W-:Y:S01]  /*39c0*/  UIADD3 UR13, UPT, UPT, UR13, 0xb0, URZ ;  /* 0x000000b00d0d7890 */ /* 0x000fe2000fffe0ff */
[----:B------:R-:W-:Y:S01]  /*39d0*/  SHF.L.U32 R2, R11, 0x1f, RZ ;  /* 0x0000001f0b027819 */ /* 0x000fe200000006ff */
[----:B------:R-:W-:-:S03]  /*39e0*/  UMOV UR4, 0x40 ;  /* 0x0000004000047882 */ /* 0x000fc60000000000 */
[----:B------:R-:W-:Y:S01]  /*39f0*/  UVIRTCOUNT.DEALLOC.SMPOOL 0x80 ;  /* 0x000000800000784c */ /* 0x000fe20000000000 */
[----:B--2---:R-:W-:Y:S02]  /*3a00*/  ULEA UR8, UR8, UR4, 0x18 ;  /* 0x0000000408087291 */ /* 0x004fe4000f8ec0ff */
[----:B------:R-:W-:-:S07]  /*3a10*/  ULEA UR4, UR18, UR13, 0x3 ;  /* 0x0000000d12047291 */ /* 0x000fce000f8e18ff */
[----:B------:R2:W-:Y:S02]  /*3a20*/  @P0 STS.U8 [UR8+0x1c], R0 ;  /* 0x00001c00ff000988 */ /* 0x0005e40008000008 */
[----:B------:R-:W4:Y:S02]  /*3a30*/  SYNCS.PHASECHK.TRANS64.TRYWAIT P0, [UR4], R2 ;  /* 0x00000002ff0075a7 */ /* 0x000f240008001104 */
[----:B--2-4-:R-:W-:Y:S05]  /*3a40*/  @!P0 BRA `(.L_x_68) ;  /* 0x0000003400048947 */ /* 0x014fea0003800000 */
.L_x_125:
[----:B------:R-:W-:-:S04]  /*3a50*/  UIADD3 UR4, UPT, UPT, UR18, 0x1, URZ ;  /* 0x0000000112047890 */ /* 0x000fc8000fffe0ff */
[----:B------:R-:W-:-:S04]  /*3a60*/  UISETP.NE.AND UP0, UPT, UR4, 0x4, UPT ;  /* 0x000000040400788c */ /* 0x000fc8000bf05270 */
[----:B------:R-:W-:Y:S02]  /*3a70*/  USEL UR6, URZ, 0x1, UP0 ;  /* 0x00000001ff067887 */ /* 0x000fe40008000000 */
[----:B------:R-:W-:-:S04]  /*3a80*/  USEL UR4, UR4, URZ, UP0 ;  /* 0x000000ff04047287 */ /* 0x000fc80008000000 */
[----:B-1----:R-:W-:Y:S01]  /*3a90*/  ULEA UR5, UR4, UR13, 0x3 ;  /* 0x0000000d04057291 */ /* 0x002fe2000f8e18ff */
[----:B--2---:R-:W-:-:S04]  /*3aa0*/  LOP3.LUT R2, R11, UR6, RZ, 0x3c, !PT ;  /* 0x000000060b027c12 */ /* 0x004fc8000f8e3cff */
[----:B------:R-:W-:-:S04]  /*3ab0*/  SHF.L.U32 R3, R2, 0x1f, RZ ;  /* 0x0000001f02037819 */ /* 0x000fc800000006ff */
[----:B------:R-:W1:Y:S02]  /*3ac0*/  SYNCS.PHASECHK.TRANS64.TRYWAIT P0, [UR5], R3 ;  /* 0x00000003ff0075a7 */ /* 0x000e640008001105 */
[----:B-1----:R-:W-:Y:S05]  /*3ad0*/  @!P0 BRA `(.L_x_69) ;  /* 0x0000003000f88947 */ /* 0x002fea0003800000 */
.L_x_127:
        /* <DEDUP_REMOVED lines=9> */
.L_x_129:
[----:B------:R-:W-:-:S04]  /*3b70*/  UIADD3 UR4, UPT, UPT, UR4, 0x1, URZ ;  /* 0x0000000104047890 */ /* 0x000fc8000fffe0ff */
[----:B------:R-:W-:-:S04]  /*3b80*/  UISETP.NE.AND UP0, UPT, UR4, 0x4, UPT ;  /* 0x000000040400788c */ /* 0x000fc8000bf05270 */
[----:B------:R-:W-:Y:S02]  /*3b90*/  USEL UR5, URZ, 0x1, UP0 ;  /* 0x00000001ff057887 */ /* 0x000fe40008000000 */
[----:B------:R-:W-:-:S04]  /*3ba0*/  USEL UR4, UR4, URZ, UP0 ;  /* 0x000000ff04047287 */ /* 0x000fc80008000000 */
[----:B------:R-:W-:Y:S01]  /*3bb0*/  ULEA UR4, UR4, UR13, 0x3 ;  /* 0x0000000d04047291 */ /* 0x000fe2000f8e18ff */
[----:B------:R-:W-:-:S04]  /*3bc0*/  LOP3.LUT R2, R2, UR5, RZ, 0x3c, !PT ;  /* 0x0000000502027c12 */ /* 0x000fc8000f8e3cff */
[----:B------:R-:W-:-:S04]  /*3bd0*/  SHF.L.U32 R2, R2, 0x1f, RZ ;  /* 0x0000001f02027819 */ /* 0x000fc800000006ff */
[----:B------:R-:W2:Y:S02]  /*3be0*/  SYNCS.PHASECHK.TRANS64.TRYWAIT P0, [UR4], R2 ;  /* 0x00000002ff0075a7 */ /* 0x000ea40008001104 */
[----:B--2---:R-:W-:Y:S05]  /*3bf0*/  @!P0 BRA `(.L_x_71) ;  /* 0x0000003000e08947 */ /* 0x004fea0003800000 */
.L_x_131:
[----:B------:R-:W-:Y:S01]  /*3c00*/  NOP ;  /* 0x0000000000007918 */ /* 0x000fe20000000000 */
[----:B-1----:R-:W1:Y:S01]  /*3c10*/  LDS R0, [UR8+0x14] ;  /* 0x00001408ff007984 */ /* 0x002e620008000800 */
[----:B------:R-:W-:Y:S01]  /*3c20*/  ULOP3.LUT UR4, UR24, 0xffff, URZ, 0xc0, !UPT ;  /* 0x0000ffff18047892 */ /* 0x000fe2000f8ec0ff */
[----:B------:R-:W-:Y:S01]  /*3c30*/  UMOV UR5, 0xffff ;  /* 0x0000ffff00057882 */ /* 0x000fe20000000000 */
[----:B------:R-:W-:Y:S02]  /*3c40*/  UMOV UR6, 0x1 ;  /* 0x0000000100067882 */ /* 0x000fe40000000000 */
[----:B------:R-:W-:-:S04]  /*3c50*/  USHF.R.U32.HI UR4, URZ, 0x5, UR4 ;  /* 0x00000005ff047899 */ /* 0x000fc80008011604 */
[----:B------:R-:W-:Y:S02]  /*3c60*/  USHF.L.U32 UR5, UR5, UR4, URZ ;  /* 0x0000000405057299 */ /* 0x000fe400080006ff */
[----:B------:R-:W-:-:S04]  /*3c70*/  USHF.L.U32 UR4, UR6, UR4, URZ ;  /* 0x0000000406047299 */ /* 0x000fc800080006ff */
[----:B-1----:R-:W-:-:S04]  /*3c80*/  LOP3.LUT R0, R0, UR5, RZ, 0xc0, !PT ;  /* 0x0000000500007c12 */ /* 0x002fc8000f8ec0ff */
[----:B------:R-:W-:-:S13]  /*3c90*/  ISETP.NE.AND P0, PT, R0, UR5, PT ;  /* 0x0000000500007c0c */ /* 0x000fda000bf05270 */
[----:B------:R-:W-:Y:S05]  /*3ca0*/  @P0 BRA `(.L_x_72) ;  /* 0x0000000000580947 */ /* 0x000fea0003800000 */
[----:B------:R-:W1:Y:S02]  /*3cb0*/  LDS R0, [UR8+0x18] ;  /* 0x00001808ff007984 */ /* 0x000e640008000800 */
[----:B-1----:R-:W-:-:S04]  /*3cc0*/  LOP3.LUT R0, R0, UR4, RZ, 0xc0, !PT ;  /* 0x0000000400007c12 */ /* 0x002fc8000f8ec0ff */
[----:B------:R-:W-:-:S13]  /*3cd0*/  ISETP.NE.AND P0, PT, R0, UR4, PT ;  /* 0x0000000400007c0c */ /* 0x000fda000bf05270 */
[----:B------:R-:W-:Y:S05]  /*3ce0*/  @P0 BRA `(.L_x_73) ;  /* 0x00000000003c0947 */ /* 0x000fea0003800000 */
[----:B------:R-:W1:Y:S01]  /*3cf0*/  S2R R2, SR_LANEID ;  /* 0x0000000000027919 */ /* 0x000e620000000000 */
[----:B------:R-:W-:-:S06]  /*3d00*/  ULOP3.LUT UR5, URZ, UR5, URZ, 0x33, !UPT ;  /* 0x00000005ff057292 */ /* 0x000fcc000f8e33ff */
[----:B------:R-:W-:-:S04]  /*3d10*/  IMAD.U32 R0, RZ, RZ, UR5 ;  /* 0x00000005ff007e24 */ /* 0x000fc8000f8e00ff */
[----:B------:R2:W4:Y:S02]  /*3d20*/  REDUX UR7, R0 ;  /* 0x00000000000773c4 */ /* 0x0005240000000000 */
[----:B------:R1:W-:Y:S01]  /*3d30*/  UTCATOMSWS.AND URZ, UR5 ;  /* 0x0000000500ff79e3 */ /* 0x0003e20008000000 */
[----:B--2---:R-:W-:Y:S01]  /*3d40*/  LOP3.LUT R0, RZ, UR4, RZ, 0x33, !PT ;  /* 0x00000004ff007c12 */ /* 0x004fe2000f8e33ff */
[----:B------:R-:W-:Y:S02]  /*3d50*/  VOTEU.ANY UR4, UPT, PT ;  /* 0x0000000000047886 */ /* 0x000fe400038e0100 */
[----:B------:R-:W-:Y:S02]  /*3d60*/  UFLO.U32 UR4, UR4 ;  /* 0x00000004000472bd */ /* 0x000fe400080e0000 */
[----:B------:R-:W2:Y:S04]  /*3d70*/  REDUX UR6, R0 ;  /* 0x00000000000673c4 */ /* 0x000ea80000000000 */
[----:B-1----:R-:W-:-:S02]  /*3d80*/  ISETP.EQ.U32.AND P0, PT, R2, UR4, PT ;  /* 0x0000000402007c0c */ /* 0x002fc4000bf02070 */
[----:B----4-:R-:W-:-:S11]  /*3d90*/  MOV R2, UR7 ;  /* 0x0000000700027c02 */ /* 0x010fd60008000f00 */
[----:B------:R1:W-:Y:S01]  /*3da0*/  @P0 ATOMS.AND RZ, [UR8+0x14], R2 ;  /* 0x00001402ffff098c */ /* 0x0003e2000a800008 */
[----:B--2---:R-:W-:-:S05]  /*3db0*/  IMAD.U32 R0, RZ, RZ, UR6 ;  /* 0x00000006ff007e24 */ /* 0x004fca000f8e00ff */
[----:B------:R1:W-:Y:S01]  /*3dc0*/  @P0 ATOMS.AND RZ, [UR8+0x18], R0 ;  /* 0x00001800ffff098c */ /* 0x0003e2000a800008 */
[----:B------:R-:W-:Y:S05]  /*3dd0*/  BRA `(.L_x_74) ;  /* 0x0000000000147947 */ /* 0x000fea0003800000 */
.L_x_73:
[----:B------:R-:W-:Y:S02]  /*3de0*/  MOV R2, 0x3e00 ;  /* 0x00003e0000027802 */ /* 0x000fe40000000f00 */
[----:B---3-5:R-:W-:Y:S05]  /*3df0*/  CALL.REL.NOINC `($__internal_0_$__cuda_sm10x_tcgen05_guardrail_trap_col_being_dealloced_not_returned_by_alloc) ;  /* 0x0000003000fc7944 */ /* 0x028fea0003c00000 */
[----:B------:R-:W-:Y:S05]  /*3e00*/  BRA `(.L_x_74) ;  /* 0x0000000000087947 */ /* 0x000fea0003800000 */
.L_x_72:
[----:B------:R-:W-:Y:S02]  /*3e10*/  MOV R2, 0x3e30 ;  /* 0x00003e3000027802 */ /* 0x000fe40000000f00 */
[----:B---3-5:R-:W-:Y:S05]  /*3e20*/  CALL.REL.NOINC `($__internal_2_$__cuda_sm10x_tcgen05_guardrail_trap_unallocated_columns_being_dealloced) ;  /* 0x0000003400087944 */ /* 0x028fea0003c00000 */
.L_x_74:
[----:B------:R-:W-:Y:S01]  /*3e30*/  NOP ;  /* 0x0000000000007918 */ /* 0x000fe20000000000 */
[----:B------:R-:W-:Y:S05]  /*3e40*/  EXIT ;  /* 0x000000000000794d */ /* 0x000fea0003800000 */
.L_x_56:
[----:B------:R-:W-:-:S09]  /*3e50*/  UISETP.NE.OR UP0, UPT, UR22, 0x3, !UP3 ;  /* 0x000000031600788c */ /* 0x000fd2000df05670 */
[----:B------:R-:W-:Y:S05]  /*3e60*/  BRA.U UP0, `(.L_x_75) ;  /* 0x0000000d00087547 */ /* 0x000fea000b800000 */
[----:B------:R-:W2:Y:S01]  /*3e70*/  LDCU UR26, c[0x0][0x370] ;  /* 0x00006e00ff1a77ac */ /* 0x000ea20008000800 */
[----:B------:R-:W3:Y:S01]  /*3e80*/  LDC.64 R16, c[0x0][0x348] ;  /* 0x0000d200ff107b82 */ /* 0x000ee20000000a00 */
[----:B------:R-:W-:Y:S02]  /*3e90*/  HFMA2 R13, -RZ, RZ, 0, 0 ;  /* 0x00000000ff0d7431 */ /* 0x000fe400000001ff */
[----:B------:R-:W-:Y:S01]  /*3ea0*/  IMAD.MOV.U32 R15, RZ, RZ, 0x1 ;  /* 0x00000001ff0f7424 */ /* 0x000fe200078e00ff */
[----:B------:R-:W2:Y:S01]  /*3eb0*/  LDCU.128 UR28, c[0x0][0xb10] ;  /* 0x00016200ff1c77ac */ /* 0x000ea20008000c00 */
[----:B------:R-:W-:Y:S01]  /*3ec0*/  IMAD.MOV.U32 R14, RZ, RZ, RZ ;  /* 0x000000ffff0e7224 */ /* 0x000fe200078e00ff */
[----:B------:R-:W-:Y:S01]  /*3ed0*/  MOV R7, 0x1000 ;  /* 0x0000100000077802 */ /* 0x000fe20000000f00 */
[----:B------:R-:W4:Y:S01]  /*3ee0*/  LDCU UR25, c[0x0][0x374] ;  /* 0x00006e80ff1977ac */ /* 0x000f220008000800 */
[----:B------:R-:W1:Y:S01]  /*3ef0*/  LDC.64 R2, c[0x0][0x888] ;  /* 0x00022200ff027b82 */ /* 0x000e620000000a00 */
[----:B------:R-:W4:Y:S01]  /*3f00*/  LDCU UR16, c[0x0][0xb0c] ;  /* 0x00016180ff1077ac */ /* 0x000f220008000800 */
[----:B------:R-:W3:Y:S06]  /*3f10*/  LDCU UR35, c[0x0][0xb20] ;  /* 0x00016400ff2377ac */ /* 0x000eec0008000800 */
[----:B------:R-:W1:Y:S01]  /*3f20*/  LDC.64 R4, c[0x0][0x890] ;  /* 0x00022400ff047b82 */ /* 0x000e620000000a00 */
[----:B------:R-:W3:Y:S01]  /*3f30*/  LDCU UR4, c[0x0][0xb30] ;  /* 0x00016600ff0477ac */ /* 0x000ee20008000800 */
[----:B------:R-:W-:Y:S01]  /*3f40*/  UMOV UR17, 0x400 ;  /* 0x0000040000117882 */ /* 0x000fe20000000000 */
[----:B--2---:R-:W-:-:S02]  /*3f50*/  UIMAD.WIDE.U32 UR32, UR26, UR28, URZ ;  /* 0x0000001c1a2072a5 */ /* 0x004fc4000f8e00ff */
[----:B----4-:R-:W-:Y:S02]  /*3f60*/  UIMAD.WIDE.U32 UR6, UR25, UR31, URZ ;  /* 0x0000001f190672a5 */ /* 0x010fe4000f8e00ff */
[----:B------:R-:W-:Y:S02]  /*3f70*/  ULEA UR17, UR48, UR17, 0x18 ;  /* 0x0000001130117291 */ /* 0x000fe4000f8ec0ff */
[----:B------:R-:W-:Y:S02]  /*3f80*/  UPLOP3.LUT UP3, UPT, UPT, UPT, UPT, 0x40, 0x4 ;  /* 0x000000000004789c */ /* 0x000fe40003f6e870 */
[----:B------:R-:W-:Y:S01]  /*3f90*/  UIADD3 UR5, UPT, UPT, UR17, 0x50, URZ ;  /* 0x0000005011057890 */ /* 0x000fe2000fffe0ff */
[----:B------:R-:W-:Y:S01]  /*3fa0*/  UMOV UR32, UR33 ;  /* 0x0000002100207c82 */ /* 0x000fe20008000000 */
[----:B------:R-:W-:Y:S01]  /*3fb0*/  UMOV UR27, UR7 ;  /* 0x00000007001b7c82 */ /* 0x000fe20008000000 */
[----:B------:R-:W-:Y:S02]  /*3fc0*/  UISETP.GE.AND UP0, UPT, UR40, 0x1, UPT ;  /* 0x000000012800788c */ /* 0x000fe4000bf06270 */
[----:B------:R-:W-:Y:S01]  /*3fd0*/  UISETP.NE.AND UP4, UPT, UR40, 0x1, UPT ;  /* 0x000000012800788c */ /* 0x000fe2000bf85270 */
[----:B------:R-:W2:Y:S01]  /*3fe0*/  LDCU.64 UR14, c[0x0][0xb28] ;  /* 0x00016500ff0e77ac */ /* 0x000ea20008000a00 */
[----:B------:R-:W-:-:S02]  /*3ff0*/  UISETP.NE.AND UP6, UPT, UR16, 0x1, UPT ;  /* 0x000000011000788c */ /* 0x000fc4000bfc5270 */
[----:B------:R-:W-:Y:S02]  /*4000*/  UISETP.NE.AND UP5, UPT, UR30, 0x1, UPT ;  /* 0x000000011e00788c */ /* 0x000fe4000bfa5270 */
[----:B------:R-:W-:Y:S02]  /*4010*/  UPRMT UR48, UR48, 0x654, UR5 ;  /* 0x0000065430307896 */ /* 0x000fe40008000005 */
[----:B------:R-:W-:Y:S02]  /*4020*/  USHF.R.U32.HI UR32, URZ, UR29, UR32 ;  /* 0x0000001dff207299 */ /* 0x000fe40008011620 */
[----:B---3--:R-:W-:Y:S02]  /*4030*/  USHF.R.U32.HI UR27, URZ, UR35, UR27 ;  /* 0x00000023ff1b7299 */ /* 0x008fe4000801161b */
[----:B------:R-:W-:-:S11]  /*4040*/  UISETP.NE.AND UP2, UPT, UR4, 0x1, UPT ;  /* 0x000000010400788c */ /* 0x000fd6000bf45270 */
.L_x_83:
[C---:B------:R-:W-:Y:S02]  /*4050*/  LEA R12, R14.reuse, UR17, 0x3 ;  /* 0x000000110e0c7c11 */ /* 0x040fe4000f8e18ff */
[----:B------:R-:W-:Y:S02]  /*4060*/  SHF.L.U32 R0, R13, 0x1f, RZ ;  /* 0x0000001f0d007819 */ /* 0x000fe400000006ff */
[----:B------:R-:W-:Y:S02]  /*4070*/  LEA R8, R14, UR17, 0x4 ;  /* 0x000000110e087c11 */ /* 0x000fe4000f8e20ff */
[----:B---3--:R-:W3:Y:S02]  /*4080*/  SYNCS.PHASECHK.TRANS64.TRYWAIT P0, [R12+URZ+0x70], R0 ;  /* 0x000070000c0075a7 */ /* 0x008ee400080011ff */
[----:B---3--:R-:W-:Y:S05]  /*4090*/  @!P0 BRA `(.L_x_76) ;  /* 0x0000002c00d08947 */ /* 0x008fea0003800000 */
.L_x_132:
[----:B------:R-:W4:Y:S01]  /*40a0*/  LDS.128 R8, [R8+0x100] ;  /* 0x0001000008087984 */ /* 0x000f220000000c00 */
[----:B------:R-:W-:Y:S01]  /*40b0*/  UISETP.GE.AND UP0, UPT, UR40, 0x1, UPT ;  /* 0x000000012800788c */ /* 0x000fe2000bf06270 */
[----:B------:R-:W-:Y:S01]  /*40c0*/  @!PT LDS RZ, [RZ] ;  /* 0x00000000fffff984 */ /* 0x000fe20000000800 */
[----:B------:R-:W-:Y:S01]  /*40d0*/  @!PT LDS RZ, [RZ] ;  /* 0x00000000fffff984 */ /* 0x000fe20000000800 */
[----:B------:R-:W-:Y:S01]  /*40e0*/  @!PT LDS RZ, [RZ] ;  /* 0x00000000fffff984 */ /* 0x000fe20000000800 */
[----:B------:R-:W-:Y:S01]  /*40f0*/  @!PT LDS RZ, [RZ] ;  /* 0x00000000fffff984 */ /* 0x000fe20000000800 */
[----:B------:R1:W-:Y:S06]  /*4100*/  MEMBAR.ALL.CTA ;  /* 0x0000000000007992 */ /* 0x0003ec0000008000 */
[----:B-1----:R-:W1:Y:S01]  /*4110*/  FENCE.VIEW.ASYNC.S ;  /* 0x00000000000073c6 */ /* 0x002e620000000000 */
[----:B----4-:R-:W-:Y:S11]  /*4120*/  LOP3.LUT P0, RZ, R10, 0x1, RZ, 0xc0, !PT ;  /* 0x000000010aff7812 */ /* 0x010ff6000780c0ff */
[----:B------:R-:W-:Y:S02]  /*4130*/  @!UPT UIADD3 URZ, UPT, UPT, URZ, URZ, URZ ;  /* 0x000000fffffff290 */ /* 0x000fe4000fffe0ff */
[----:B-1----:R-:W-:Y:S01]  /*4140*/  VOTEU.ANY UP1, P0 ;  /* 0x0000000000ff7886 */ /* 0x002fe20000020100 */
[----:B------:R-:W-:Y:S11]  /*4150*/  PLOP3.LUT P0, PT, PT, PT, UP1, 0x80, 0x8 ;  /* 0x000000000008781c */ /* 0x000ff60003f0f018 */
[----:B------:R-:W-:Y:S02]  /*4160*/  @!UPT UIADD3 URZ, UPT, UPT, URZ, URZ, URZ ;  /* 0x000000fffffff290 */ /* 0x000fe4000fffe0ff */
[----:B---3--:R-:W-:Y:S02]  /*4170*/  @P0 SHF.R.U32.HI R0, RZ, 0x10, R9 ;  /* 0x00000010ff000819 */ /* 0x008fe40000011609 */
[----:B------:R-:W-:Y:S02]  /*4180*/  @P0 MOV R6, R8 ;  /* 0x0000000800060202 */ /* 0x000fe40000000f00 */
[----:B------:R-:W-:Y:S01]  /*4190*/  @P0 R2UR UR4, R0 ;  /* 0x00000000000402ca */ /* 0x000fe200000e0000 */
[----:B------:R-:W-:Y:S01]  /*41a0*/  VIADD R0, R12, 0x80 ;  /* 0x000000800c007836 */ /* 0x000fe20000000000 */
[----:B------:R-:W-:Y:S02]  /*41b0*/  @P0 LOP3.LUT R8, R9, 0xffff, RZ, 0xc0, !PT ;  /* 0x0000ffff09080812 */ /* 0x000fe400078ec0ff */
[----:B------:R-:W-:Y:S02]  /*41c0*/  @P0 R2UR UR6, R6 ;  /* 0x00000000060602ca */ /* 0x000fe400000e0000 */
[----:B------:R-:W-:Y:S02]  /*41d0*/  PRMT R0, RZ, 0x654, R0 ;  /* 0x00000654ff007816 */ /* 0x000fe40000000000 */
[----:B------:R-:W-:Y:S02]  /*41e0*/  @P0 R2UR UR5, R8 ;  /* 0x00000000080502ca */ /* 0x000fe400000e0000 */
[----:B------:R1:W-:Y:S03]  /*41f0*/  SYNCS.ARRIVE.TRANS64.RED.A1T0 RZ, [R0+URZ], RZ ;  /* 0x000000ff00ff79a7 */ /* 0x0003e600081004ff */
[----:B------:R-:W-:Y:S04]  /*4200*/  @UP1 UMOV UR24, UR4 ;  /* 0x0000000400181c82 */ /* 0x000fe80008000000 */
[----:B------:R-:W-:Y:S04]  /*4210*/  @UP1 UMOV UR13, UR6 ;  /* 0x00000006000d1c82 */ /* 0x000fe80008000000 */
[----:B------:R-:W-:Y:S01]  /*4220*/  @UP1 UMOV UR7, UR5 ;  /* 0x0000000500071c82 */ /* 0x000fe20008000000 */
[----:B------:R-:W-:Y:S05]  /*4230*/  BRA.U !UP0, `(.L_x_77) ;  /* 0x0000000108a47547 */ /* 0x000fea000b800000 */
[----:B------:R-:W-:Y:S02]  /*4240*/  UIMAD.WIDE.U32 UR10, UR7, UR31, URZ ;  /* 0x0000001f070a72a5 */ /* 0x000fe4000f8e00ff */
[----:B------:R-:W-:Y:S02]  /*4250*/  UIMAD.WIDE.U32 UR18, UR13, UR28, URZ ;  /* 0x0000001c0d1272a5 */ /* 0x000fe4000f8e00ff */
[----:B------:R-:W-:Y:S02]  /*4260*/  USEL UR4, UR25, UR27, !UP5 ;  /* 0x0000001b19047287 */ /* 0x000fe4000e800000 */
[----:B------:R-:W-:Y:S02]  /*4270*/  USEL UR8, UR26, UR32, !UP6 ;  /* 0x000000201a087287 */ /* 0x000fe4000f000000 */
[----:B--2---:R-:W-:Y:S02]  /*4280*/  UIMAD.WIDE.U32 UR20, UR4, UR14, URZ ;  /* 0x0000000e041472a5 */ /* 0x004fe4000f8e00ff */
[----:B------:R-:W-:Y:S01]  /*4290*/  UIMAD.WIDE.U32 UR22, UR8, UR14, URZ ;  /* 0x0000000e081672a5 */ /* 0x000fe2000f8e00ff */
[----:B------:R-:W-:Y:S02]  /*42a0*/  UMOV UR5, UR11 ;  /* 0x0000000b00057c82 */ /* 0x000fe40008000000 */
[----:B------:R-:W-:Y:S03]  /*42b0*/  USHF.R.U32.HI UR6, URZ, UR35, UR5 ;  /* 0x00000023ff067299 */ /* 0x000fe60008011605 */
[----:B------:R-:W-:Y:S01]  /*42c0*/  UMOV UR5, UR19 ;  /* 0x0000001300057c82 */ /* 0x000fe20008000000 */
[----:B------:R-:W-:Y:S02]  /*42d0*/  USEL UR6, UR7, UR6, !UP5 ;  /* 0x0000000607067287 */ /* 0x000fe4000e800000 */
[----:B------:R-:W-:Y:S02]  /*42e0*/  USHF.R.U32.HI UR9, URZ, UR29, UR5 ;  /* 0x0000001dff097299 */ /* 0x000fe40008011605 */
[----:B------:R-:W-:Y:S01]  /*42f0*/  UIMAD.WIDE.U32 UR10, UR6, UR14, URZ ;  /* 0x0000000e060a72a5 */ /* 0x000fe2000f8e00ff */
[----:B------:R-:W-:Y:S02]  /*4300*/  UMOV UR5, UR21 ;  /* 0x0000001500057c82 */ /* 0x000fe40008000000 */
[----:B------:R-:W-:Y:S03]  /*4310*/  @UP4 USHF.R.U32.HI UR4, URZ, UR15, UR5 ;  /* 0x0000000fff044299 */ /* 0x000fe60008011605 */
[----:B------:R-:W-:Y:S01]  /*4320*/  UMOV UR5, UR23 ;  /* 0x0000001700057c82 */ /* 0x000fe20008000000 */
[----:B------:R-:W-:Y:S02]  /*4330*/  UIMAD UR4, UR40, UR4, URZ ;  /* 0x00000004280472a4 */ /* 0x000fe4000f8e02ff */
[----:B------:R-:W-:Y:S02]  /*4340*/  @UP4 USHF.R.U32.HI UR8, URZ, UR15, UR5 ;  /* 0x0000000fff084299 */ /* 0x000fe40008011605 */
[----:B------:R-:W-:Y:S02]  /*4350*/  USEL UR5, UR13, UR9, !UP6 ;  /* 0x000000090d057287 */ /* 0x000fe4000f000000 */
[----:B------:R-:W-:Y:S02]  /*4360*/  UIMAD UR9, UR40, UR8, URZ ;  /* 0x00000008280972a4 */ /* 0x000fe4000f8e02ff */
[----:B------:R-:W-:Y:S03]  /*4370*/  UISETP.GE.AND UP0, UPT, UR6, UR4, UPT ;  /* 0x000000040600728c */ /* 0x000fe6000bf06270 */
[----:B------:R-:W-:Y:S01]  /*4380*/  UMOV UR4, UR11 ;  /* 0x0000000b00047c82 */ /* 0x000fe20008000000 */
[----:B------:R-:W-:Y:S02]  /*4390*/  UISETP.GE.OR UP0, UPT, UR5, UR9, UP0 ;  /* 0x000000090500728c */ /* 0x000fe40008706670 */
[----:B------:R-:W-:Y:S02]  /*43a0*/  USHF.R.U32.HI UR4, URZ, UR15, UR4 ;  /* 0x0000000fff047299 */ /* 0x000fe40008011604 */
[----:B------:R-:W-:Y:S02]  /*43b0*/  UIMAD.WIDE.U32 UR10, UR5, UR14, URZ ;  /* 0x0000000e050a72a5 */ /* 0x000fe4000f8e00ff */
[----:B------:R-:W-:Y:S04]  /*43c0*/  USEL UR12, UR6, UR4, !UP4 ;  /* 0x00000004060c7287 */ /* 0x000fe8000e000000 */
[----:B------:R-:W-:Y:S01]  /*43d0*/  UIADD3 UR9, UPT, UPT, -UR12, URZ, URZ ;  /* 0x000000ff0c097290 */ /* 0x000fe2000fffe1ff */
[----:B------:R-:W-:Y:S02]  /*43e0*/  @!UP0 UMOV UR4, UR11 ;  /* 0x0000000b00048c82 */ /* 0x000fe40008000000 */
[----:B------:R-:W-:Y:S02]  /*43f0*/  @!UP0 USHF.R.U32.HI UR4, URZ, UR15, UR4 ;  /* 0x0000000fff048299 */ /* 0x000fe40008011604 */
[----:B------:R-:W-:Y:S02]  /*4400*/  UIMAD UR9, UR40, UR9, UR6 ;  /* 0x00000009280972a4 */ /* 0x000fe4000f8e0206 */
[----:B------:R-:W-:Y:S04]  /*4410*/  @!UP0 USEL UR4, UR5, UR4, !UP4 ;  /* 0x0000000405048287 */ /* 0x000fe8000e000000 */
[----:B------:R-:W-:Y:S02]  /*4420*/  @!UP0 UIMAD UR9, UR8, UR9, UR4 ;  /* 0x00000009080982a4 */ /* 0x000fe4000f8e0204 */
[----:B------:R-:W-:Y:S02]  /*4430*/  @!UP0 UIADD3 UR10, UPT, UPT, UR12, -UR4, URZ ;  /* 0x800000040c0a8290 */ /* 0x000fe4000fffe0ff */
[----:B------:R-:W-:Y:S02]  /*4440*/  UIADD3 UR4, UPT, UPT, -UR5, URZ, URZ ;  /* 0x000000ff05047290 */ /* 0x000fe4000fffe1ff */
[----:B------:R-:W-:Y:S02]  /*4450*/  UIADD3 UR8, UPT, UPT, -UR6, URZ, URZ ;  /* 0x000000ff06087290 */ /* 0x000fe4000fffe1ff */
[----:B------:R-:W-:Y:S02]  /*4460*/  @!UP0 UIMAD UR6, UR10, UR40, UR5 ;  /* 0x000000280a0682a4 */ /* 0x000fe4000f8e0205 */
[----:B------:R-:W-:Y:S02]  /*4470*/  UIMAD UR13, UR16, UR4, UR13 ;  /* 0x00000004100d72a4 */ /* 0x000fe4000f8e020d */
[----:B------:R-:W-:Y:S01]  /*4480*/  UIMAD UR7, UR30, UR8, UR7 ;  /* 0x000000081e0772a4 */ /* 0x000fe2000f8e0207 */
[----:B------:R-:W-:Y:S02]  /*4490*/  @!UP0 UMOV UR5, UR9 ;  /* 0x0000000900058c82 */ /* 0x000fe40008000000 */
[----:B------:R-:W-:Y:S02]  /*44a0*/  UIMAD UR13, UR5, UR16, UR13 ;  /* 0x00000010050d72a4 */ /* 0x000fe4000f8e020d */
[----:B------:R-:W-:Y:S11]  /*44b0*/  UIMAD UR7, UR6, UR30, UR7 ;  /* 0x0000001e060772a4 */ /* 0x000ff6000f8e0207 */
[----:B------:R-:W-:Y:S01]  /*44c0*/  @!UPT UIADD3 URZ, UPT, UPT, URZ, URZ, URZ ;  /* 0x000000fffffff290 */ /* 0x000fe2000fffe0ff */
.L_x_77:
[----:B------:R-:W3:Y:S01]  /*44d0*/  @!UP2 LDCU.128 UR20, c[0x0][0xb10] ;  /* 0x00016200ff14a7ac */ /* 0x000ee20008000c00 */
[C---:B------:R-:W-:Y:S02]  /*44e0*/  ISETP.NE.U32.AND P1, PT, R4.reuse, RZ, PT ;  /* 0x000000ff0400720c */ /* 0x040fe40003f25070 */
[----:B------:R-:W-:Y:S02]  /*44f0*/  ISETP.NE.U32.AND P0, PT, R4, RZ, PT ;  /* 0x000000ff0400720c */ /* 0x000fe40003f05070 */
[C---:B------:R-:W-:Y:S02]  /*4500*/  ISETP.NE.AND.EX P1, PT, R5.reuse, RZ, PT, P1 ;  /* 0x000000ff0500720c */ /* 0x040fe40003f25310 */
[----:B------:R-:W-:Y:S01]  /*4510*/  ISETP.NE.AND.EX P0, PT, R5, RZ, PT, P0 ;  /* 0x000000ff0500720c */ /* 0x000fe20003f05300 */
[----:B------:R-:W4:Y:S01]  /*4520*/  @!UP2 LDCU UR5, c[0x0][0xb0c] ;  /* 0x00016180ff05a7ac */ /* 0x000f220008000800 */
[----:B------:R-:W-:Y:S01]  /*4530*/  SHF.L.U32 R6, R15, 0x1f, RZ ;  /* 0x0000001f0f067819 */ /* 0x000fe200000006ff */
[----:B---3--:R-:W-:Y:S07]  /*4540*/  UIMAD.WIDE.U32 UR8, UR13, UR20, URZ ;  /* 0x000000140d0872a5 */ /* 0x008fee000f8e00ff */
[----:B------:R-:W-:Y:S01]  /*4550*/  @!UP2 UMOV UR4, UR9 ;  /* 0x000000090004ac82 */ /* 0x000fe20008000000 */
[----:B----4-:R-:W-:Y:S02]  /*4560*/  @!UP2 UISETP.NE.AND UP0, UPT, UR5, 0x1, UPT ;  /* 0x000000010500a88c */ /* 0x010fe4000bf05270 */
[----:B------:R-:W-:Y:S02]  /*4570*/  @!UP2 USHF.R.U32.HI UR4, URZ, UR21, UR4 ;  /* 0x00000015ff04a299 */ /* 0x000fe40008011604 */
[----:B------:R-:W-:Y:S02]  /*4580*/  UIMAD.WIDE.U32 UR8, UR7, UR23, URZ ;  /* 0x00000017070872a5 */ /* 0x000fe4000f8e00ff */
[----:B------:R-:W-:Y:S02]  /*4590*/  @!UP2 USEL UR10, UR13, UR4, !UP0 ;  /* 0x000000040d0aa287 */ /* 0x000fe4000c000000 */
[----:B------:R-:W-:Y:S03]  /*45a0*/  @!UP2 UISETP.NE.AND UP0, UPT, UR22, 0x1, UPT ;  /* 0x000000011600a88c */ /* 0x000fe6000bf05270 */
[----:B------:R-:W-:Y:S02]  /*45b0*/  @!UP2 UMOV UR6, UR9 ;  /* 0x000000090006ac82 */ /* 0x000fe40008000000 */
[----:B------:R-:W3:Y:S02]  /*45c0*/  @!UP2 LDCU UR4, c[0x0][0xb20] ;  /* 0x00016400ff04a7ac */ /* 0x000ee40008000800 */
[----:B---3--:R-:W-:Y:S04]  /*45d0*/  @!UP2 USHF.R.U32.HI UR6, URZ, UR4, UR6 ;  /* 0x00000004ff06a299 */ /* 0x008fe80008011606 */
[----:B------:R-:W-:Y:S04]  /*45e0*/  @!UP2 USEL UR6, UR7, UR6, !UP0 ;  /* 0x000000060706a287 */ /* 0x000fe8000c000000 */
[----:B------:R-:W-:Y:S02]  /*45f0*/  @!UP2 UIADD3 UR4, UPT, UPT, -UR10, UR6, URZ ;  /* 0x000000060a04a290 */ /* 0x000fe4000fffe1ff */
[----:B------:R-:W-:Y:S02]  /*4600*/  @!UP2 UIADD3 UR6, UPT, UPT, UR10, -UR6, URZ ;  /* 0x800000060a06a290 */ /* 0x000fe4000fffe0ff */
[----:B------:R-:W-:Y:S02]  /*4610*/  @!UP2 UIMAD UR13, UR4, UR5, UR13 ;  /* 0x00000005040da2a4 */ /* 0x000fe4000f8e020d */
[----:B------:R-:W-:Y:S01]  /*4620*/  @!UP2 UIMAD UR7, UR6, UR22, UR7 ;  /* 0x000000160607a2a4 */ /* 0x000fe2000f8e0207 */
[----:B------:R-:W-:Y:S11]  /*4630*/  BRA.U UP3, `(.L_x_78) ;  /* 0x0000000103107547 */ /* 0x000ff6000b800000 */
[----:B------:R-:W-:Y:S04]  /*4640*/  MOV R8, UR34 ;  /* 0x0000002200087c02 */ /* 0x000fe80008000f00 */
[----:B------:R-:W-:Y:S04]  /*4650*/  SHF.L.U32 R8, R8, 0x1f, RZ ;  /* 0x0000001f08087819 */ /* 0x000fe800000006ff */
[----:B------:R-:W3:Y:S02]  /*4660*/  SYNCS.PHASECHK.TRANS64.TRYWAIT P2, [UR17+0x68], R8 ;  /* 0x00006808ff0075a7 */ /* 0x000ee40008041111 */
[----:B---3--:R-:W-:Y:S05]  /*4670*/  @!P2 BRA `(.L_x_79) ;  /* 0x00000028006ca947 */ /* 0x008fea0003800000 */
.L_x_78:
[----:B------:R-:W-:Y:S05]  /*4680*/  @!P1 BRA `(.L_x_80) ;  /* 0x0000000000309947 */ /* 0x000fea0003800000 */
[----:B------:R-:W-:Y:S01]  /*4690*/  ISETP.NE.U32.AND P1, PT, R2, RZ, PT ;  /* 0x000000ff0200720c */ /* 0x000fe20003f25070 */
[----:B------:R-:W3:Y:S01]  /*46a0*/  LDCU.64 UR4, c[0x0][0x358] ;  /* 0x00006b00ff0477ac */ /* 0x000ee20008000a00 */
[----:B------:R-:W-:Y:S02]  /*46b0*/  IMAD.MOV.U32 R80, RZ, RZ, 0x1 ;  /* 0x00000001ff507424 */ /* 0x000fe400078e00ff */
[----:B------:R-:W-:Y:S11]  /*46c0*/  ISETP.NE.AND.EX P1, PT, R3, RZ, PT, P1 ;  /* 0x000000ff0300720c */ /* 0x000ff60003f25310 */
[----:B------:R-:W-:Y:S02]  /*46d0*/  @!UPT UIADD3 URZ, UPT, UPT, URZ, URZ, URZ ;  /* 0x000000fffffff290 */ /* 0x000fe4000fffe0ff */
[----:B-1----:R-:W1:Y:S01]  /*46e0*/  @P1 LDC.64 R8, c[0x0][0x888] ;  /* 0x00022200ff081b82 */ /* 0x002e620000000a00 */
[----:B------:R-:W-:Y:S04]  /*46f0*/  @P1 IMAD R0, R4, UR36, RZ ;  /* 0x0000002404001c24 */ /* 0x000fe8000f8e02ff */
[----:B-1----:R-:W-:Y:S04]  /*4700*/  @P1 IMAD.WIDE R8, R0, 0x4, R8 ;  /* 0x0000000400081825 */ /* 0x002fe800078e0208 */
[----:B------:R-:W-:Y:S01]  /*4710*/  HFMA2 R0, -RZ, RZ, 0, 5.9604644775390625e-08 ;  /* 0x00000001ff007431 */ /* 0x000fe200000001ff */
[----:B---3-5:R3:W5:Y:S04]  /*4720*/  @P1 LDG.E R39, desc[UR4][R8.64] ;  /* 0x0000000408271981 */ /* 0x028768000c1e1900 */
[----:B------:R-:W-:Y:S01]  /*4730*/  @!P1 PRMT R80, R0, 0x7610, R80 ;  /* 0x0000761000509816 */ /* 0x000fe20000000050 */
[----:B---3--:R-:W4:Y:S06]  /*4740*/  @!P1 LDC R39, c[0x0][0x880] ;  /* 0x00022000ff279b82 */ /* 0x008f2c0000000800 */
.L_x_80:
[----:B----45:R-:W-:Y:S01]  /*4750*/  @!P0 ISETP.EQ.AND P1, PT, R39, RZ, PT ;  /* 0x000000ff2700820c */ /* 0x030fe20003f22270 */
[----:B------:R-:W-:Y:S01]  /*4760*/  @!UPT UIADD3 URZ, UPT, UPT, URZ, URZ, URZ ;  /* 0x000000fffffff290 */ /* 0x000fe2000fffe0ff */
[----:B------:R-:W-:Y:S11]  /*4770*/  @!P0 BRA `(.L_x_81) ;  /* 0x0000000000188947 */ /* 0x000ff60003800000 */
[----:B------:R-:W-:Y:S02]  /*4780*/  LOP3.LUT P0, RZ, R80, 0xff, RZ, 0xc0, !PT ;  /* 0x000000ff50ff7812 */ /* 0x000fe4000780c0ff */
[----:B------:R-:W-:Y:S04]  /*4790*/  ISETP.NE.U32.AND P1, PT, R2, RZ, PT ;  /* 0x000000ff0200720c */ /* 0x000fe80003f25070 */
[----:B------:R-:W-:Y:S04]  /*47a0*/  ISETP.NE.AND.EX P1, PT, R3, RZ, PT, P1 ;  /* 0x000000ff0300720c */ /* 0x000fe80003f25310 */
[----:B------:R-:W-:Y:S03]  /*47b0*/  PLOP3.LUT P1, PT, P1, PT, PT, 0x8, 0x80 ;  /* 0x000000000080781c */ /* 0x000fe60000f2e170 */
[----:B------:R-:W-:Y:S11]  /*47c0*/  @P0 ISETP.EQ.AND P1, PT, R39, RZ, PT ;  /* 0x000000ff2700020c */ /* 0x000ff60003f22270 */
[----:B------:R-:W-:Y:S02]  /*47d0*/  @!UPT UIADD3 URZ, UPT, UPT, URZ, URZ, URZ ;  /* 0x000000fffffff290 */ /* 0x000fe4000fffe0ff */
.L_x_81:
[----:B------:R-:W3:Y:S01]  /*47e0*/  SYNCS.PHASECHK.TRANS64.TRYWAIT P0, [UR17+0x58], R6 ;  /* 0x00005806ff0075a7 */ /* 0x000ee20008001111 */
[----:B------:R-:W-:Y:S02]  /*47f0*/  ELECT P2, URZ, PT ;  /* 0x0000000000ff782f */ /* 0x000fe40003840000 */
[----:B------:R-:W-:Y:S01]  /*4800*/  IADD3 R14, PT, PT, R14, 0x1, RZ ;  /* 0x000000010e0e7810 */ /* 0x000fe20007ffe0ff */
[----:B---3--:R-:W-:Y:S10]  /*4810*/  @!P0 BRA `(.L_x_82) ;  /* 0x00000028001c8947 */ /* 0x008ff40003800000 */
.L_x_135:
[----:B------:R-:W-:Y:S01]  /*4820*/  PLOP3.LUT P1, PT, P1, P2, PT, 0xf2, 0x2f ;  /* 0x00000000002f781c */ /* 0x000fe20000f25e72 */
[----:B------:R-:W-:Y:S01]  /*4830*/  UMOV UR18, 0x0 ;  /* 0x0000000000127882 */ /* 0x000fe20000000000 */
[----:B------:R-:W-:Y:S01]  /*4840*/  UMOV UR19, 0x10000000 ;  /* 0x1000000000137882 */ /* 0x000fe20000000000 */
[----:B------:R-:W-:Y:S01]  /*4850*/  UMOV UR12, UR36 ;  /* 0x00000024000c7c82 */ /* 0x000fe20008000000 */
[----:B------:R-:W-:Y:S01]  /*4860*/  LOP3.LUT R15, R15, 0x1, RZ, 0x3c, !PT ;  /* 0x000000010f0f7812 */ /* 0x000fe200078e3cff */
[----:B------:R-:W-:Y:S01]  /*4870*/  UPLOP3.LUT UP3, UPT, UPT, UPT, UPT, 0x80, 0x8 ;  /* 0x000000000008789c */ /* 0x000fe20003f6f070 */
[----:B------:R-:W-:Y:S07]  /*4880*/  UMOV UR36, UR24 ;  /* 0x0000001800247c82 */ /* 0x000fee0008000000 */
[----:B-1----:R-:W-:Y:S01]  /*4890*/  @!P1 IADD3 R6, P0, PT, R16, 0x580, RZ ;  /* 0x0000058010069810 */ /* 0x002fe20007f1e0ff */
[----:B------:R-:W-:Y:S03]  /*48a0*/  VOTEU.ALL UP0, P1 ;  /* 0x0000000000ff7886 */ /* 0x000fe60000800000 */
[----:B------:R-:W-:Y:S01]  /*48b0*/  @!P1 R2UR UR5, R6 ;  /* 0x00000000060592ca */ /* 0x000fe200000e0000 */
[----:B------:R-:W-:Y:S01]  /*48c0*/  @!P1 IMAD.X R0, RZ, RZ, R17, P0 ;  /* 0x000000ffff009224 */ /* 0x000fe200000e0611 */
[----:B------:R-:W-:Y:S01]  /*48d0*/  @!UP0 USHF.L.U32 UR10, UR45, 0x6, URZ ;  /* 0x000000062d0a8899 */ /* 0x000fe200080006ff */
[----:B------:R-:W-:Y:S01]  /*48e0*/  ISETP.NE.AND P0, PT, R14, 0x2, PT ;  /* 0x000000020e00780c */ /* 0x000fe20003f05270 */
[----:B------:R-:W-:Y:S02]  /*48f0*/  @!UP0 USHF.L.U32 UR11, UR46, 0x6, URZ ;  /* 0x000000062e0b8899 */ /* 0x000fe400080006ff */
[----:B------:R-:W-:Y:S01]  /*4900*/  @!P1 R2UR UR4, R0 ;  /* 0x00000000000492ca */ /* 0x000fe200000e0000 */
[----:B------:R-:W-:Y:S01]  /*4910*/  @!UP0 UIADD3 UR8, UPT, UPT, UR17, 0x200, URZ ;  /* 0x0000020011088890 */ /* 0x000fe2000fffe0ff */
[----:B------:R-:W-:Y:S01]  /*4920*/  SEL R0, RZ, 0x1, P0 ;  /* 0x00000001ff007807 */ /* 0x000fe20000000000 */
[----:B------:R-:W-:Y:S01]  /*4930*/  @!UP0 UIADD3 UR9, UPT, UPT, UR17, 0x50, URZ ;  /* 0x0000005011098890 */ /* 0x000fe2000fffe0ff */
[----:B------:R-:W-:Y:S01]  /*4940*/  SEL R14, R14, RZ, P0 ;  /* 0x000000ff0e0e7207 */ /* 0x000fe20000000000 */
[----:B------:R-:W-:Y:S01]  /*4950*/  VOTEU.ALL UP0, P1 ;  /* 0x0000000000ff7886 */ /* 0x000fe20000800000 */
[----:B------:R-:W-:Y:S01]  /*4960*/  LOP3.LUT R13, R13, R0, RZ, 0x3c, !PT ;  /* 0x000000000d0d7212 */ /* 0x000fe200078e3cff */
[----:B------:R-:W-:Y:S01]  /*4970*/  IMAD.U32 R8, RZ, RZ, UR5 ;  /* 0x00000005ff087e24 */ /* 0x000fe2000f8e00ff */
[----:B------:R-:W-:Y:S02]  /*4980*/  UIADD3 UR45, UPT, UPT, UR7, UR60, URZ ;  /* 0x0000003c072d7290 */ /* 0x000fe4000fffe0ff */
[----:B------:R-:W-:Y:S03]  /*4990*/  UIADD3 UR46, UPT, UPT, UR13, UR57, URZ ;  /* 0x000000390d2e7290 */ /* 0x000fe6000fffe0ff */
[----:B------:R-:W-:Y:S01]  /*49a0*/  IMAD.U32 R9, RZ, RZ, UR4 ;  /* 0x00000004ff097e24 */ /* 0x000fe2000f8e00ff */
[----:B------:R-:W-:Y:S04]  /*49b0*/  @!P1 R2UR UR4, R8 ;  /* 0x00000000080492ca */ /* 0x000fe800000e0000 */
[----:B------:R-:W-:Y:S11]  /*49c0*/  @!P1 R2UR UR5, R9 ;  /* 0x00000000090592ca */ /* 0x000ff600000e0000 */
[----:B------:R-:W-:Y:S02]  /*49d0*/  @!UPT UIADD3 URZ, UPT, UPT, URZ, URZ, URZ ;  /* 0x000000fffffff290 */ /* 0x000fe4000fffe0ff */
[----:B------:R3:W-:Y:S01]  /*49e0*/  @!UP0 UTMALDG.3D [UR8], [UR4], desc[UR18] ;  /* 0x00001208040085b4 */ /* 0x0007e20008011000 */
[----:B------:R3:W-:Y:S01]  /*49f0*/  @!P1 SYNCS.ARRIVE.TRANS64.RED.A0TR RZ, [UR17+0x50], R7 ;  /* 0x00005007ffff99a7 */ /* 0x0007e20008300411 */
[----:B------:R-:W-:Y:S01]  /*4a00*/  SYNCS.ARRIVE.TRANS64.RED.A1T0 RZ, [UR48], RZ ;  /* 0x000000ffffff79a7 */ /* 0x000fe20008100430 */
[----:B------:R-:W-:Y:S05]  /*4a10*/  BRA.U UP1, `(.L_x_83) ;  /* 0xfffffff5018c7547 */ /* 0x000fea000b83ffff */
[----:B------:R-:W-:Y:S07]  /*4a20*/  MOV R0, UR17 ;  /* 0x0000001100007c02 */ /* 0x000fee0008000f00 */
.L_x_84:
[----:B-1----:R-:W-:-:S04]  /*4a30*/  SHF.L.U32 R2, R15, 0x1f, RZ ;  /* 0x0000001f0f027819 */ /* 0x002fc800000006ff */
[----:B------:R1:W4:Y:S03]  /*4a40*/  SYNCS.PHASECHK.TRANS64.TRYWAIT P0, [R0+URZ+0x58], R2 ;  /* 0x00005802000075a7 */ /* 0x00032600080011ff */
[----:B----4-:R-:W-:Y:S05]  /*4a50*/  @!P0 NANOSLEEP.SYNCS 0x989680 ;  /* 0x009896800000895d */ /* 0x010fea0003900000 */
[----:B------:R-:W4:Y:S02]  /*4a60*/  @!P0 SYNCS.PHASECHK.TRANS64 P0, [R0+URZ+0x58], R2 ;  /* 0x00005802000085a7 */ /* 0x000f2400080010ff */
[----:B--234-:R-:W-:Y:S05]  /*4a70*/  @P0 EXIT ;  /* 0x000000000000094d */ /* 0x01cfea0003800000 */
[----:B------:R-:W-:Y:S05]  /*4a80*/  BRA `(.L_x_84) ;  /* 0xfffffffc00e87947 */ /* 0x000fea000383ffff */
.L_x_75:
[----:B------:R-:W-:-:S06]  /*4a90*/  UISETP.GE.AND UP0, UPT, UR22, 0x4, UPT ;  /* 0x000000041600788c */ /* 0x000fcc000bf06270 */
[----:B------:R-:W-:-:S13]  /*4aa0*/  PLOP3.LUT P0, PT, PT, PT, UP0, 0x80, 0x8 ;  /* 0x000000000008781c */ /* 0x000fda0003f0f008 */
[----:B-1----:R-:W-:Y:S05]  /*4ab0*/  @!P0 EXIT ;  /* 0x000000000000894d */ /* 0x002fea0003800000 */
[----:B------:R-:W-:Y:S01]  /*4ac0*/  BAR.SYNC.DEFER_BLOCKING 0x6, 0xa0 ;  /* 0x0182800000007b1d */ /* 0x000fe20000010000 */
[C---:B------:R-:W-:Y:S01]  /*4ad0*/  IMAD.SHL.U32 R7, R69.reuse, 0x40, RZ ;  /* 0x0000004045077824 */ /* 0x040fe200078e00ff */
[----:B------:R-:W-:Y:S01]  /*4ae0*/  CS2R R84, SRZ ;  /* 0x0000000000547805 */ /* 0x000fe2000001ff00 */
[C---:B------:R-:W-:Y:S01]  /*4af0*/  IMAD.SHL.U32 R4, R69.reuse, 0x20, RZ ;  /* 0x0000002045047824 */ /* 0x040fe200078e00ff */
[----:B------:R-:W-:Y:S01]  /*4b00*/  CS2R R82, SRZ ;  /* 0x0000000000527805 */ /* 0x000fe2000001ff00 */
[----:B------:R-:W-:Y:S01]  /*4b10*/  IMAD.SHL.U32 R5, R69, 0x8, RZ ;  /* 0x0000000845057824 */ /* 0x000fe200078e00ff */
[----:B------:R-:W-:Y:S01]  /*4b20*/  UMOV UR44, 0x400 ;  /* 0x00000400002c7882 */ /* 0x000fe20000000000 */
[----:B------:R-:W-:Y:S01]  /*4b30*/  LOP3.LUT R6, R7, 0x180, RZ, 0xc0, !PT ;  /* 0x0000018007067812 */ /* 0x000fe200078ec0ff */
[----:B------:R-:W-:Y:S01]  /*4b40*/  ULEA UR44, UR48, UR44, 0x18 ;  /* 0x0000002c302c7291 */ /* 0x000fe2000f8ec0ff */
[----:B------:R-:W-:Y:S01]  /*4b50*/  LOP3.LUT R4, R4, 0xc00, RZ, 0xc0, !PT ;  /* 0x00000c0004047812 */ /* 0x000fe200078ec0ff */
[----:B------:R-:W1:Y:S01]  /*4b60*/  LDC.64 R74, c[0x0][0x888] ;  /* 0x00022200ff4a7b82 */ /* 0x000e620000000a00 */
[----:B------:R-:W-:Y:S01]  /*4b70*/  LOP3.LUT R5, R6, 0x30, R5, 0xf8, !PT ;  /* 0x0000003006057812 */ /* 0x000fe200078ef805 */
[C---:B------:R-:W-:Y:S01]  /*4b80*/  IMAD.SHL.U32 R6, R69.reuse, 0x2, RZ ;  /* 0x0000000245067824 */ /* 0x040fe200078e00ff */
[--C-:B------:R-:W-:Y:S01]  /*4b90*/  LOP3.LUT R4, R4, 0x40, R7.reuse, 0xf8, !PT ;  /* 0x0000004004047812 */ /* 0x100fe200078ef807 */
[C---:B------:R-:W-:Y:S01]  /*4ba0*/  IMAD.U32 R37, R69.reuse, 0x10000, RZ ;  /* 0x0001000045257824 */ /* 0x040fe200078e00ff */
[----:B------:R-:W-:Y:S01]  /*4bb0*/  UIADD3 UR4, UPT, UPT, UR44, 0x1200, URZ ;  /* 0x000012002c047890 */ /* 0x000fe2000fffe0ff */
[----:B------:R-:W-:Y:S01]  /*4bc0*/  IMAD.SHL.U32 R78, R69, 0x10, RZ ;  /* 0x00000010454e7824 */ /* 0x000fe200078e00ff */
[----:B------:R-:W-:Y:S01]  /*4bd0*/  LOP3.LUT R5, R5, 0x20, R6, 0x78, !PT ;  /* 0x0000002005057812 */ /* 0x000fe200078e7806 */
[----:B------:R-:W2:Y:S01]  /*4be0*/  LDC.64 R76, c[0x0][0x890] ;  /* 0x00022400ff4c7b82 */ /* 0x000ea20000000a00 */
[----:B------:R-:W-:Y:S01]  /*4bf0*/  LOP3.LUT R4, R4, 0x200, R7, 0xf8, !PT ;  /* 0x0000020004047812 */ /* 0x000fe200078ef807 */
[----:B------:R-:W-:Y:S01]  /*4c00*/  IMAD.MOV.U32 R36, RZ, RZ, RZ ;  /* 0x000000ffff247224 */ /* 0x000fe200078e00ff */
[----:B------:R-:W-:Y:S01]  /*4c10*/  LOP3.LUT R37, R37, 0x600000, RZ, 0xc0, !PT ;  /* 0x0060000025257812 */ /* 0x000fe200078ec0ff */
[----:B------:R-:W-:Y:S01]  /*4c20*/  IMAD.U32 R86, RZ, RZ, UR4 ;  /* 0x00000004ff567e24 */ /* 0x000fe2000f8e00ff */
[----:B------:R-:W-:Y:S01]  /*4c30*/  LOP3.LUT R79, R4, R5, RZ, 0xfc, !PT ;  /* 0x00000005044f7212 */ /* 0x000fe200078efcff */
[----:B------:R-:W3:Y:S01]  /*4c40*/  LDS R0, [UR44+0x120] ;  /* 0x0001202cff007984 */ /* 0x000ee20008000800 */
[----:B------:R-:W-:Y:S01]  /*4c50*/  LOP3.LUT R78, R78, 0x20, RZ, 0xc0, !PT ;  /* 0x000000204e4e7812 */ /* 0x000fe200078ec0ff */
[----:B------:R-:W4:Y:S01]  /*4c60*/  LDC.64 R72, c[0x0][0x8b0] ;  /* 0x00022c00ff487b82 */ /* 0x000f220000000a00 */
[----:B------:R-:W1:Y:S01]  /*4c70*/  LDCU UR50, c[0x0][0x370] ;  /* 0x00006e00ff3277ac */ /* 0x000e620008000800 */
[----:B------:R-:W-:Y:S01]  /*4c80*/  VIADD R4, R79, UR44 ;  /* 0x0000002c4f047c36 */ /* 0x000fe20008000000 */
[----:B------:R-:W1:Y:S04]  /*4c90*/  LDCU.64 UR62, c[0x0][0x348] ;  /* 0x00006900ff3e77ac */ /* 0x000e680008000a00 */
[----:B------:R-:W-:Y:S01]  /*4ca0*/  IADD3 R78, PT, PT, -R78, 0x200, R4 ;  /* 0x000002004e4e7810 */ /* 0x000fe20007ffe104 */
[----:B------:R-:W1:Y:S01]  /*4cb0*/  LDC.64 R70, c[0x0][0x8a8] ;  /* 0x00022a00ff467b82 */ /* 0x000e620000000a00 */
[----:B------:R-:W1:Y:S01]  /*4cc0*/  LDCU UR41, c[0x0][0xb0c] ;  /* 0x00016180ff2977ac */ /* 0x000e620008000800 */
[----:B------:R-:W1:Y:S01]  /*4cd0*/  LDCU UR39, c[0x0][0xb30] ;  /* 0x00016600ff2777ac */ /* 0x000e620008000800 */
[----:B------:R-:W1:Y:S01]  /*4ce0*/  LDCU.64 UR58, c[0x0][0x888] ;  /* 0x00011100ff3a77ac */ /* 0x000e620008000a00 */
[----:B------:R-:W1:Y:S01]  /*4cf0*/  LDCU.64 UR42, c[0x0][0xb28] ;  /* 0x00016500ff2a77ac */ /* 0x000e620008000a00 */
[----:B------:R-:W1:Y:S01]  /*4d00*/  LDCU.128 UR52, c[0x0][0xb10] ;  /* 0x00016200ff3477ac */ /* 0x000e620008000c00 */
[----:B------:R-:W1:Y:S01]  /*4d10*/  LDCU UR49, c[0x0][0x374] ;  /* 0x00006e80ff3177ac */ /* 0x000e620008000800 */
[----:B------:R-:W-:Y:S01]  /*4d20*/  UIADD3 UR56, UPT, UPT, UR44, 0x200, URZ ;  /* 0x000002002c387890 */ /* 0x000fe2000fffe0ff */
[----:B---3--:R-:W-:-:S11]  /*4d30*/  IMAD.IADD R37, R0, 0x1, R37 ;  /* 0x0000000100257824 */ /* 0x008fd600078e0225 */
.L_x_102:
[----:B------:R-:W-:Y:S02]  /*4d40*/  LEA R3, R82, UR44, 0x3 ;  /* 0x0000002c52037c11 */ /* 0x000fe4000f8e18ff */
[----:B------:R-:W-:Y:S02]  /*4d50*/  SHF.L.U32 R0, R84, 0x1f, RZ ;  /* 0x0000001f54007819 */ /* 0x000fe400000006ff */
[----:B-1----:R-:W-:Y:S02]  /*4d60*/  LEA R4, R82, UR44, 0x4 ;  /* 0x0000002c52047c11 */ /* 0x002fe4000f8e20ff */
[----:B------:R-:W3:Y:S02]  /*4d70*/  SYNCS.PHASECHK.TRANS64.TRYWAIT P0, [R3+URZ+0x70], R0 ;  /* 0x00007000030075a7 */ /* 0x000ee400080011ff */
[----:B--23--:R-:W-:Y:S05]  /*4d80*/  @!P0 BRA `(.L_x_85) ;  /* 0x0000002000d88947 */ /* 0x00cfea0003800000 */
.L_x_136:
[----:B------:R-:W1:Y:S01]  /*4d90*/  LDS.128 R4, [R4+0x100] ;  /* 0x0001000004047984 */ /* 0x000e620000000c00 */
[----:B------:R-:W-:Y:S01]  /*4da0*/  UISETP.GE.AND UP0, UPT, UR40, 0x1, UPT ;  /* 0x000000012800788c */ /* 0x000fe2000bf06270 */
[----:B------:R-:W-:Y:S01]  /*4db0*/  @!PT LDS RZ, [RZ] ;  /* 0x00000000fffff984 */ /* 0x000fe20000000800 */
[----:B------:R-:W-:Y:S01]  /*4dc0*/  @!PT LDS RZ, [RZ] ;  /* 0x00000000fffff984 */ /* 0x000fe20000000800 */
[----:B------:R-:W-:Y:S01]  /*4dd0*/  @!PT LDS RZ, [RZ] ;  /* 0x00000000fffff984 */ /* 0x000fe20000000800 */
[----:B------:R-:W-:Y:S01]  /*4de0*/  @!PT LDS RZ, [RZ] ;  /* 0x00000000fffff984 */ /* 0x000fe20000000800 */
[----:B------:R2:W-:Y:S06]  /*4df0*/  MEMBAR.ALL.CTA ;  /* 0x0000000000007992 */ /* 0x0005ec0000008000 */
[----:B--2---:R-:W2:Y:S01]  /*4e00*/  FENCE.VIEW.ASYNC.S ;  /* 0x00000000000073c6 */ /* 0x004ea20000000000 */
[----:B-1----:R-:W-:Y:S11]  /*4e10*/  LOP3.LUT P0, RZ, R6, 0x1, RZ, 0xc0, !PT ;  /* 0x0000000106ff7812 */ /* 0x002ff6000780c0ff */
[----:B------:R-:W-:Y:S02]  /*4e20*/  @!UPT UIADD3 URZ, UPT, UPT, URZ, URZ, URZ ;  /* 0x000000fffffff290 */ /* 0x000fe4000fffe0ff */
[----:B--2---:R-:W-:Y:S01]  /*4e30*/  VOTEU.ANY UP1, P0 ;  /* 0x0000000000ff7886 */ /* 0x004fe20000020100 */
[----:B------:R-:W-:Y:S01]  /*4e40*/  PLOP3.LUT P0, PT, PT, PT, UP1, 0x80, 0x8 ;  /* 0x000000000008781c */ /* 0x000fe20003f0f018 */
[----:B------:R-:W-:Y:S11]  /*4e50*/  UP2UR UR47, UPR, URZ, 0x2 ;  /* 0x00000002ff2f7883 */ /* 0x000ff60008000000 */
[----:B------:R-:W-:Y:S01]  /*4e60*/  @!UPT UIADD3 URZ, UPT, UPT, URZ, URZ, URZ ;  /* 0x000000fffffff290 */ /* 0x000fe2000fffe0ff */
        /* <DEDUP_REMOVED lines=13> */
[----:B------:R-:W2:Y:S01]  /*4f40*/  LDCU UR12, c[0x0][0xb20] ;  /* 0x00016400ff0c77ac */ /* 0x000ea20008000800 */
[----:B------:R-:W-:Y:S02]  /*4f50*/  UIMAD.WIDE.U32 UR4, UR49, UR55, URZ ;  /* 0x00000037310472a5 */ /* 0x000fe4000f8e00ff */
[----:B------:R-:W-:Y:S02]  /*4f60*/  UIMAD.WIDE.U32 UR6, UR50, UR52, URZ ;  /* 0x00000034320672a5 */ /* 0x000fe4000f8e00ff */
[----:B------:R-:W-:Y:S02]  /*4f70*/  UISETP.NE.AND UP0, UPT, UR54, 0x1, UPT ;  /* 0x000000013600788c */ /* 0x000fe4000bf05270 */
[----:B------:R-:W-:Y:S02]  /*4f80*/  UIMAD.WIDE.U32 UR8, UR37, UR55, URZ ;  /* 0x00000037250872a5 */ /* 0x000fe4000f8e00ff */
[----:B------:R-:W-:Y:S02]  /*4f90*/  UIMAD.WIDE.U32 UR10, UR38, UR52, URZ ;  /* 0x00000034260a72a5 */ /* 0x000fe4000f8e00ff */
[----:B------:R-:W-:Y:S02]  /*4fa0*/  UISETP.NE.AND UP1, UPT, UR41, 0x1, UPT ;  /* 0x000000012900788c */ /* 0x000fe4000bf25270 */
[----:B------:R-:W-:Y:S01]  /*4fb0*/  UISETP.NE.AND UP2, UPT, UR40, 0x1, UPT ;  /* 0x000000012800788c */ /* 0x000fe2000bf45270 */
[----:B------:R-:W-:Y:S02]  /*4fc0*/  UMOV UR4, UR5 ;  /* 0x0000000500047c82 */ /* 0x000fe40008000000 */
[----:B--2---:R-:W-:Y:S03]  /*4fd0*/  USHF.R.U32.HI UR5, URZ, UR12, UR4 ;  /* 0x0000000cff057299 */ /* 0x004fe60008011604 */
[----:B------:R-:W-:Y:S02]  /*4fe0*/  UMOV UR4, UR7 ;  /* 0x0000000700047c82 */ /* 0x000fe40008000000 */
[----:B------:R-:W-:Y:S02]  /*4ff0*/  USHF.R.U32.HI UR7, URZ, UR53, UR4 ;  /* 0x00000035ff077299 */ /* 0x000fe40008011604 */
[----:B------:R-:W-:Y:S02]  /*5000*/  USEL UR4, UR49, UR5, !UP0 ;  /* 0x0000000531047287 */ /* 0x000fe4000c000000 */
[----:B------:R-:W-:Y:S01]  /*5010*/  USEL UR7, UR50, UR7, !UP1 ;  /* 0x0000000732077287 */ /* 0x000fe2000c800000 */
[----:B------:R-:W-:Y:S01]  /*5020*/  UMOV UR5, UR9 ;  /* 0x0000000900057c82 */ /* 0x000fe20008000000 */
[----:B------:R-:W-:Y:S02]  /*5030*/  UIMAD.WIDE.U32 UR8, UR4, UR42, URZ ;  /* 0x0000002a040872a5 */ /* 0x000fe4000f8e00ff */
[----:B------:R-:W-:Y:S03]  /*5040*/  USHF.R.U32.HI UR6, URZ, UR12, UR5 ;  /* 0x0000000cff067299 */ /* 0x000fe60008011605 */
[----:B------:R-:W-:Y:S01]  /*5050*/  UMOV UR5, UR11 ;  /* 0x0000000b00057c82 */ /* 0x000fe20008000000 */
[----:B------:R-:W-:Y:S02]  /*5060*/  UIMAD.WIDE.U32 UR10, UR7, UR42, URZ ;  /* 0x0000002a070a72a5 */ /* 0x000fe4000f8e00ff */
[----:B------:R-:W-:Y:S02]  /*5070*/  USHF.R.U32.HI UR12, URZ, UR53, UR5 ;  /* 0x00000035ff0c7299 */ /* 0x000fe40008011605 */
[----:B------:R-:W-:Y:S01]  /*5080*/  USEL UR6, UR37, UR6, !UP0 ;  /* 0x0000000625067287 */ /* 0x000fe2000c000000 */
[----:B------:R-:W-:Y:S02]  /*5090*/  UMOV UR5, UR9 ;  /* 0x0000000900057c82 */ /* 0x000fe40008000000 */
[----:B------:R-:W-:Y:S01]  /*50a0*/  UMOV UR10, UR11 ;  /* 0x0000000b000a7c82 */ /* 0x000fe20008000000 */
[----:B------:R-:W-:Y:S02]  /*50b0*/  @UP2 USHF.R.U32.HI UR4, URZ, UR43, UR5 ;  /* 0x0000002bff042299 */ /* 0x000fe40008011605 */
[----:B------:R-:W-:Y:S02]  /*50c0*/  @UP2 USHF.R.U32.HI UR7, URZ, UR43, UR10 ;  /* 0x0000002bff072299 */ /* 0x000fe4000801160a */
[----:B------:R-:W-:Y:S02]  /*50d0*/  UIMAD UR4, UR40, UR4, URZ ;  /* 0x00000004280472a4 */ /* 0x000fe4000f8e02ff */
[----:B------:R-:W-:Y:S02]  /*50e0*/  UIMAD.WIDE.U32 UR10, UR6, UR42, URZ ;  /* 0x0000002a060a72a5 */ /* 0x000fe4000f8e00ff */
[----:B------:R-:W-:Y:S02]  /*50f0*/  USEL UR5, UR38, UR12, !UP1 ;  /* 0x0000000c26057287 */ /* 0x000fe4000c800000 */
[----:B------:R-:W-:Y:S02]  /*5100*/  UIMAD UR8, UR40, UR7, URZ ;  /* 0x00000007280872a4 */ /* 0x000fe4000f8e02ff */
[----:B------:R-:W-:Y:S03]  /*5110*/  UISETP.GE.AND UP0, UPT, UR6, UR4, UPT ;  /* 0x000000040600728c */ /* 0x000fe6000bf06270 */
[----:B------:R-:W-:Y:S01]  /*5120*/  UMOV UR4, UR11 ;  /* 0x0000000b00047c82 */ /* 0x000fe20008000000 */
[----:B------:R-:W-:Y:S02]  /*5130*/  UISETP.GE.OR UP0, UPT, UR5, UR8, UP0 ;  /* 0x000000080500728c */ /* 0x000fe40008706670 */
[----:B------:R-:W-:Y:S02]  /*5140*/  USHF.R.U32.HI UR4, URZ, UR43, UR4 ;  /* 0x0000002bff047299 */ /* 0x000fe40008011604 */
[----:B------:R-:W-:Y:S02]  /*5150*/  UIMAD.WIDE.U32 UR8, UR5, UR42, URZ ;  /* 0x0000002a050872a5 */ /* 0x000fe4000f8e00ff */
[----:B------:R-:W-:Y:S02]  /*5160*/  USEL UR11, UR6, UR4, !UP2 ;  /* 0x00000004060b7287 */ /* 0x000fe4000d000000 */
[----:B------:R-:W-:Y:S02]  /*5170*/  UIADD3 UR8, UPT, UPT, -UR5, URZ, URZ ;  /* 0x000000ff05087290 */ /* 0x000fe4000fffe1ff */
[----:B------:R-:W-:Y:S01]  /*5180*/  UIADD3 UR10, UPT, UPT, -UR11, URZ, URZ ;  /* 0x000000ff0b0a7290 */ /* 0x000fe2000fffe1ff */
[----:B------:R-:W-:Y:S01]  /*5190*/  @!UP0 UMOV UR4, UR9 ;  /* 0x0000000900048c82 */ /* 0x000fe20008000000 */
[----:B------:R-:W-:Y:S02]  /*51a0*/  UIADD3 UR9, UPT, UPT, -UR6, URZ, URZ ;  /* 0x000000ff06097290 */ /* 0x000fe4000fffe1ff */
[----:B------:R-:W-:Y:S02]  /*51b0*/  @!UP0 USHF.R.U32.HI UR4, URZ, UR43, UR4 ;  /* 0x0000002bff048299 */ /* 0x000fe40008011604 */
[----:B------:R-:W-:Y:S02]  /*51c0*/  UIMAD UR10, UR40, UR10, UR6 ;  /* 0x0000000a280a72a4 */ /* 0x000fe4000f8e0206 */
[----:B------:R-:W-:Y:S04]  /*51d0*/  @!UP0 USEL UR4, UR5, UR4, !UP2 ;  /* 0x0000000405048287 */ /* 0x000fe8000d000000 */
[----:B------:R-:W-:Y:S02]  /*51e0*/  @!UP0 UIMAD UR10, UR7, UR10, UR4 ;  /* 0x0000000a070a82a4 */ /* 0x000fe4000f8e0204 */
[----:B------:R-:W-:Y:S02]  /*51f0*/  @!UP0 UIADD3 UR11, UPT, UPT, UR11, -UR4, URZ ;  /* 0x800000040b0b8290 */ /* 0x000fe4000fffe0ff */
[----:B------:R-:W-:Y:S02]  /*5200*/  UIMAD UR7, UR41, UR8, UR38 ;  /* 0x00000008290772a4 */ /* 0x000fe4000f8e0226 */
[----:B------:R-:W-:Y:S02]  /*5210*/  @!UP0 UIMAD UR6, UR11, UR40, UR5 ;  /* 0x000000280b0682a4 */ /* 0x000fe4000f8e0205 */
[----:B------:R-:W-:Y:S01]  /*5220*/  UIMAD UR4, UR54, UR9, UR37 ;  /* 0x00000009360472a4 */ /* 0x000fe2000f8e0225 */
[----:B------:R-:W-:Y:S02]  /*5230*/  @!UP0 UMOV UR5, UR10 ;  /* 0x0000000a00058c82 */ /* 0x000fe40008000000 */
[----:B------:R-:W-:Y:S02]  /*5240*/  UIMAD UR38, UR5, UR41, UR7 ;  /* 0x00000029052672a4 */ /* 0x000fe4000f8e0207 */
[----:B------:R-:W-:Y:S11]  /*5250*/  UIMAD UR37, UR6, UR54, UR4 ;  /* 0x00000036062572a4 */ /* 0x000ff6000f8e0204 */
[----:B------:R-:W-:Y:S01]  /*5260*/  @!UPT UIADD3 URZ, UPT, UPT, URZ, URZ, URZ ;  /* 0x000000fffffff290 */ /* 0x000fe2000fffe0ff */
.L_x_86:
[----:B------:R-:W-:Y:S01]  /*5270*/  UISETP.NE.AND UP0, UPT, UR39, 0x1, UPT ;  /* 0x000000012700788c */ /* 0x000fe2000bf05270 */
[----:B------:R-:W-:Y:S10]  /*5280*/  IADD3 R82, PT, PT, R82, 0x1, RZ ;  /* 0x0000000152527810 */ /* 0x000ff40007ffe0ff */
[----:B------:R-:W2:Y:S01]  /*5290*/  @!UP0 LDCU.128 UR12, c[0x0][0xb10] ;  /* 0x00016200ff0c87ac */ /* 0x000ea20008000c00 */
[----:B------:R-:W3:Y:S01]  /*52a0*/  @!UP0 LDCU UR5, c[0x0][0xb0c] ;  /* 0x00016180ff0587ac */ /* 0x000ee20008000800 */
[----:B------:R-:W4:Y:S01]  /*52b0*/  @!UP0 LDCU UR10, c[0x0][0xb20] ;  /* 0x00016400ff0a87ac */ /* 0x000f220008000800 */
[----:B--2---:R-:W-:Y:S02]  /*52c0*/  UIMAD.WIDE.U32 UR8, UR38, UR12, URZ ;  /* 0x0000000c260872a5 */ /* 0x004fe4000f8e00ff */
[----:B------:R-:W-:Y:S02]  /*52d0*/  UIMAD.WIDE.U32 UR6, UR37, UR15, URZ ;  /* 0x0000000f250672a5 */ /* 0x000fe4000f8e00ff */
[----:B------:R-:W-:Y:S03]  /*52e0*/  @!UP0 UISETP.NE.AND UP1, UPT, UR14, 0x1, UPT ;  /* 0x000000010e00888c */ /* 0x000fe6000bf25270 */
[----:B------:R-:W-:Y:S01]  /*52f0*/  @!UP0 UMOV UR4, UR9 ;  /* 0x0000000900048c82 */ /* 0x000fe20008000000 */
[----:B---3--:R-:W-:Y:S02]  /*5300*/  @!UP0 UISETP.NE.AND UP2, UPT, UR5, 0x1, UPT ;  /* 0x000000010500888c */ /* 0x008fe4000bf45270 */
[----:B------:R-:W-:Y:S01]  /*5310*/  @!UP0 USHF.R.U32.HI UR4, URZ, UR13, UR4 ;  /* 0x0000000dff048299 */ /* 0x000fe20008011604 */
[----:B------:R-:W-:Y:S02]  /*5320*/  @!UP0 UMOV UR6, UR7 ;  /* 0x0000000700068c82 */ /* 0x000fe40008000000 */
[----:B----4-:R-:W-:Y:S02]  /*5330*/  @!UP0 USHF.R.U32.HI UR6, URZ, UR10, UR6 ;  /* 0x0000000aff068299 */ /* 0x010fe40008011606 */
[----:B------:R-:W-:Y:S02]  /*5340*/  @!UP0 USEL UR7, UR38, UR4, !UP2 ;  /* 0x0000000426078287 */ /* 0x000fe4000d000000 */
[----:B------:R-:W-:Y:S04]  /*5350*/  @!UP0 USEL UR6, UR37, UR6, !UP1 ;  /* 0x0000000625068287 */ /* 0x000fe8000c800000 */
[----:B------:R-:W-:Y:S02]  /*5360*/  @!UP0 UIADD3 UR4, UPT, UPT, -UR7, UR6, URZ ;  /* 0x0000000607048290 */ /* 0x000fe4000fffe1ff */
[----:B------:R-:W-:Y:S02]  /*5370*/  @!UP0 UIADD3 UR6, UPT, UPT, UR7, -UR6, URZ ;  /* 0x8000000607068290 */ /* 0x000fe4000fffe0ff */
[----:B------:R-:W-:Y:S02]  /*5380*/  @!UP0 UIMAD UR38, UR4, UR5, UR38 ;  /* 0x00000005042682a4 */ /* 0x000fe4000f8e0226 */
[----:B------:R-:W-:Y:S02]  /*5390*/  @!UP0 UIMAD UR37, UR6, UR14, UR37 ;  /* 0x0000000e062582a4 */ /* 0x000fe4000f8e0225 */
[----:B------:R-:W-:Y:S09]  /*53a0*/  ULOP3.LUT UP0, URZ, UR56, 0x1b0, URZ, 0xc0, !UPT ;  /* 0x000001b038ff7892 */ /* 0x000ff2000f80c0ff */
[----:B------:R-:W-:Y:S05]  /*53b0*/  BRA.U !UP0, `(.L_x_87) ;  /* 0x0000000108407547 */ /* 0x000fea000b800000 */
[----:B------:R-:W2:Y:S01]  /*53c0*/  LDCU.64 UR8, c[0x4][0x80] ;  /* 0x01001000ff0877ac */ /* 0x000ea20008000a00 */
[----:B------:R-:W-:Y:S01]  /*53d0*/  MOV R3, 0x0 ;  /* 0x0000000000037802 */ /* 0x000fe20000000f00 */
[----:B------:R-:W-:Y:S02]  /*53e0*/  HFMA2 R12, -RZ, RZ, 0, 5.9604644775390625e-08 ;  /* 0x00000001ff0c7431 */ /* 0x000fe400000001ff */
[----:B------:R-:W-:Y:S02]  /*53f0*/  IMAD.MOV.U32 R8, RZ, RZ, 0x70 ;  /* 0x00000070ff087424 */ /* 0x000fe400078e00ff */
[----:B------:R-:W-:Y:S01]  /*5400*/  IMAD.MOV.U32 R13, RZ, RZ, RZ ;  /* 0x000000ffff0d7224 */ /* 0x000fe200078e00ff */
[----:B------:R-:W3:Y:S01]  /*5410*/  LDCU.64 UR6, c[0x4][0x88] ;  /* 0x01001100ff0677ac */ /* 0x000ee20008000a00 */
[----:B------:R-:W4:Y:S01]  /*5420*/  LDC.64 R2, c[0x4][R3] ;  /* 0x0100000003027b82 */ /* 0x000f220000000a00 */
[----:B------:R-:W1:Y:S01]  /*5430*/  LDCU.64 UR4, c[0x4][0x8] ;  /* 0x01000100ff0477ac */ /* 0x000e620008000a00 */
[----:B--2---:R-:W-:Y:S01]  /*5440*/  MOV R5, UR9 ;  /* 0x0000000900057c02 */ /* 0x004fe20008000f00 */
[----:B------:R-:W-:Y:S01]  /*5450*/  IMAD.U32 R4, RZ, RZ, UR8 ;  /* 0x00000008ff047e24 */ /* 0x000fe2000f8e00ff */
[----:B---3--:R-:W-:Y:S01]  /*5460*/  MOV R7, UR7 ;  /* 0x0000000700077c02 */ /* 0x008fe20008000f00 */
[----:B------:R-:W-:Y:S01]  /*5470*/  IMAD.U32 R6, RZ, RZ, UR6 ;  /* 0x00000006ff067e24 */ /* 0x000fe2000f8e00ff */
[----:B-1----:R-:W-:Y:S01]  /*5480*/  MOV R11, UR5 ;  /* 0x00000005000b7c02 */ /* 0x002fe20008000f00 */
[----:B------:R-:W-:Y:S02]  /*5490*/  IMAD.U32 R10, RZ, RZ, UR4 ;  /* 0x00000004ff0a7e24 */ /* 0x000fe4000f8e00ff */
[----:B------:R-:W-:Y:S07]  /*54a0*/  LEPC R20, `(.L_x_87) ;  /* 0x000000001014794e */ /* 0x000fee0000000000 */
[----:B----45:R-:W-:Y:S05]  /*54b0*/  CALL.ABS.NOINC R2 ;  /* 0x0000000002007343 */ /* 0x030fea0003c00000 */
.L_x_87:
[----:B------:R-:W-:Y:S01]  /*54c0*/  LOP3.LUT P0, RZ, R86, 0x1b0, RZ, 0xc0, !PT ;  /* 0x000001b056ff7812 */ /* 0x000fe2000780c0ff */
[----:B------:R-:W-:Y:S11]  /*54d0*/  BSSY.RECONVERGENT B6, `(.L_x_88) ;  /* 0x0000013000067945 */ /* 0x000ff60003800200 */
[----:B------:R-:W-:Y:S01]  /*54e0*/  @!UPT UIADD3 URZ, UPT, UPT, URZ, URZ, URZ ;  /* 0x000000fffffff290 */ /* 0x000fe2000fffe0ff */
[----:B------:R-:W-:Y:S05]  /*54f0*/  @!P0 BRA `(.L_x_89) ;  /* 0x0000000000408947 */ /* 0x000fea0003800000 */
        /* <DEDUP_REMOVED lines=16> */
.L_x_89:
[----:B------:R-:W-:Y:S05]  /*5600*/  BSYNC.RECONVERGENT B6 ;  /* 0x0000000000067941 */ /* 0x000fea0003800200 */
.L_x_88:
[----:B------:R-:W-:Y:S01]  /*5610*/  ISETP.NE.U32.AND P3, PT, R76, RZ, PT ;  /* 0x000000ff4c00720c */ /* 0x000fe20003f65070 */
[----:B------:R-:W-:Y:S01]  /*5620*/  UISETP.NE.AND UP1, UPT, UR61, URZ, UPT ;  /* 0x000000ff3d00728c */ /* 0x000fe2000bf25270 */
[----:B------:R-:W-:Y:S02]  /*5630*/  ISETP.NE.U32.AND P4, PT, R72, RZ, PT ;  /* 0x000000ff4800720c */ /* 0x000fe40003f85070 */
[----:B------:R-:W-:Y:S02]  /*5640*/  ISETP.NE.AND.EX P3, PT, R77, RZ, PT, P3 ;  /* 0x000000ff4d00720c */ /* 0x000fe40003f65330 */
[----:B------:R-:W-:Y:S02]  /*5650*/  PLOP3.LUT P1, PT, PT, PT, PT, 0x8, 0x80 ;  /* 0x000000000080781c */ /* 0x000fe40003f2e170 */
[----:B------:R-:W-:Y:S02]  /*5660*/  PLOP3.LUT P0, PT, PT, PT, UP1, 0x80, 0x8 ;  /* 0x000000000008781c */ /* 0x000fe40003f0f018 */
[----:B------:R-:W-:Y:S02]  /*5670*/  ISETP.NE.AND.EX P4, PT, R73, RZ, PT, P4 ;  /* 0x000000ff4900720c */ /* 0x000fe40003f85340 */
[----:B------:R-:W2:Y:S09]  /*5680*/  @UP1 LDCU.64 UR4, c[0x0][0x888] ;  /* 0x00011100ff0417ac */ /* 0x000eb20008000a00 */
[----:B------:R-:W-:Y:S01]  /*5690*/  @P0 PLOP3.LUT P1, PT, P3, PT, PT, 0x80, 0x8 ;  /* 0x000000000008081c */ /* 0x000fe20001f2f070 */
[----:B--2---:R-:W-:Y:S04]  /*56a0*/  @UP1 UISETP.NE.U32.AND UP0, UPT, UR4, URZ, UPT ;  /* 0x000000ff0400128c */ /* 0x004fe8000bf05070 */
[----:B------:R-:W-:Y:S04]  /*56b0*/  @UP1 UISETP.NE.AND.EX UP0, UPT, UR5, URZ, UPT, UP0 ;  /* 0x000000ff0500128c */ /* 0x000fe8000bf05300 */
[----:B------:R-:W-:Y:S01]  /*56c0*/  @UP1 USEL UR4, URZ, 0xffffffff, UP0 ;  /* 0xffffffffff041887 */ /* 0x000fe20008000000 */
[----:B------:R-:W-:Y:S11]  /*56d0*/  @!P3 BRA `(.L_x_90) ;  /* 0x000000000030b947 */ /* 0x000ff60003800000 */
[----:B------:R-:W-:Y:S01]  /*56e0*/  ISETP.NE.U32.AND P2, PT, R74, RZ, PT ;  /* 0x000000ff4a00720c */ /* 0x000fe20003f45070 */
[----:B------:R-:W2:Y:S01]  /*56f0*/  LDCU.64 UR6, c[0x0][0x358] ;  /* 0x00006b00ff0677ac */ /* 0x000ea20008000a00 */
[----:B------:R-:W-:Y:S02]  /*5700*/  IMAD.MOV.U32 R80, RZ, RZ, 0x1 ;  /* 0x00000001ff507424 */ /* 0x000fe400078e00ff */
[----:B------:R-:W-:Y:S11]  /*5710*/  ISETP.NE.AND.EX P2, PT, R75, RZ, PT, P2 ;  /* 0x000000ff4b00720c */ /* 0x000ff60003f45320 */
[----:B------:R-:W-:Y:S02]  /*5720*/  @!UPT UIADD3 URZ, UPT, UPT, URZ, URZ, URZ ;  /* 0x000000fffffff290 */ /* 0x000fe4000fffe0ff */
[----:B------:R-:W3:Y:S01]  /*5730*/  @P2 LDC.64 R2, c[0x0][0x888] ;  /* 0x00022200ff022b82 */ /* 0x000ee20000000a00 */
[----:B-1----:R-:W-:Y:S04]  /*5740*/  @P2 IMAD R0, R76, UR36, RZ ;  /* 0x000000244c002c24 */ /* 0x002fe8000f8e02ff */
[----:B---3--:R-:W-:Y:S04]  /*5750*/  @P2 IMAD.WIDE R2, R0, 0x4, R2 ;  /* 0x0000000400022825 */ /* 0x008fe800078e0202 */
[----:B------:R-:W-:Y:S01]  /*5760*/  HFMA2 R0, -RZ, RZ, 0, 5.9604644775390625e-08 ;  /* 0x00000001ff007431 */ /* 0x000fe200000001ff */
[----:B--2--5:R2:W5:Y:S04]  /*5770*/  @P2 LDG.E R39, desc[UR6][R2.64] ;  /* 0x0000000602272981 */ /* 0x024568000c1e1900 */
[----:B------:R-:W-:Y:S01]  /*5780*/  @!P2 PRMT R80, R0, 0x7610, R80 ;  /* 0x000076100050a816 */ /* 0x000fe20000000050 */
[----:B--2---:R-:W3:Y:S06]  /*5790*/  @!P2 LDC R39, c[0x0][0x880] ;  /* 0x00022000ff27ab82 */ /* 0x004eec0000000800 */
.L_x_90:
[----:B------:R-:W-:Y:S05]  /*57a0*/  @!P4 BRA `(.L_x_91) ;  /* 0x000000000024c947 */ /* 0x000fea0003800000 */
[----:B------:R-:W-:Y:S01]  /*57b0*/  ISETP.NE.U32.AND P2, PT, R70, RZ, PT ;  /* 0x000000ff4600720c */ /* 0x000fe20003f45070 */
[----:B------:R-:W2:Y:S03]  /*57c0*/  LDCU.64 UR6, c[0x0][0x358] ;  /* 0x00006b00ff0677ac */ /* 0x000ea60008000a00 */
[----:B------:R-:W-:Y:S11]  /*57d0*/  ISETP.NE.AND.EX P2, PT, R71, RZ, PT, P2 ;  /* 0x000000ff4700720c */ /* 0x000ff60003f45320 */
[----:B------:R-:W-:Y:S02]  /*57e0*/  @!UPT UIADD3 URZ, UPT, UPT, URZ, URZ, URZ ;  /* 0x000000fffffff290 */ /* 0x000fe4000fffe0ff */
[----:B------:R-:W4:Y:S01]  /*57f0*/  @P2 LDC.64 R2, c[0x0][0x8a8] ;  /* 0x00022a00ff022b82 */ /* 0x000f220000000a00 */
[----:B-1----:R-:W-:Y:S04]  /*5800*/  @P2 IMAD R0, R72, UR36, RZ ;  /* 0x0000002448002c24 */ /* 0x002fe8000f8e02ff */
[----:B----4-:R-:W-:Y:S05]  /*5810*/  @P2 IMAD.WIDE R2, R0, 0x4, R2 ;  /* 0x0000000400022825 */ /* 0x010fea00078e0202 */
[----:B--2--5:R2:W5:Y:S02]  /*5820*/  @P2 LDG.E R38, desc[UR6][R2.64] ;  /* 0x0000000602262981 */ /* 0x024564000c1e1900 */
[----:B--2---:R-:W4:Y:S02]  /*5830*/  @!P2 LDC R38, c[0x0][0x8a0] ;  /* 0x00022800ff26ab82 */ /* 0x004f240000000800 */
.L_x_91:
[----:B---3-5:R-:W-:Y:S01]  /*5840*/  @P0 ISETP.NE.AND P4, PT, R39, RZ, PT ;  /* 0x000000ff2700020c */ /* 0x028fe20003f85270 */
[----:B-1----:R-:W-:Y:S01]  /*5850*/  IMAD.U32 R0, RZ, RZ, UR4 ;  /* 0x00000004ff007e24 */ /* 0x002fe2000f8e00ff */
[----:B------:R-:W-:Y:S01]  /*5860*/  @P0 LOP3.LUT P2, RZ, R80, 0xff, RZ, 0xc0, !PT ;  /* 0x000000ff50ff0812 */ /* 0x000fe2000784c0ff */
[----:B------:R-:W-:Y:S01]  /*5870*/  BSSY B1, `(.L_x_92) ;  /* 0x0000039000017945 */ /* 0x000fe20003800000 */
[----:B------:R-:W-:Y:S02]  /*5880*/  @P0 SEL R2, RZ, 0xffffffff, P4 ;  /* 0xffffffffff020807 */ /* 0x000fe40002000000 */
[----:B------:R-:W-:Y:S02]  /*5890*/  CS2R R46, SRZ ;  /* 0x00000000002e7805 */ /* 0x000fe4000001ff00 */
[----:B------:R-:W-:Y:S02]  /*58a0*/  LEA R16, R36, UR44, 0x3 ;  /* 0x0000002c24107c11 */ /* 0x000fe4000f8e18ff */
[----:B------:R-:W-:Y:S02]  /*58b0*/  CS2R R44, SRZ ;  /* 0x00000000002c7805 */ /* 0x000fe4000001ff00 */
[----:B------:R-:W-:Y:S02]  /*58c0*/  @P1 SEL R2, R0, R2, !P2 ;  /* 0x0000000200021207 */ /* 0x000fe40005000000 */
[----:B------:R-:W-:Y:S02]  /*58d0*/  CS2R R42, SRZ ;  /* 0x00000000002a7805 */ /* 0x000fe4000001ff00 */
[----:B------:R-:W-:Y:S02]  /*58e0*/  SHF.L.U32 R3, R85, 0x1f, RZ ;  /* 0x0000001f55037819 */ /* 0x000fe400000006ff */
[----:B------:R-:W-:Y:S02]  /*58f0*/  CS2R R40, SRZ ;  /* 0x0000000000287805 */ /* 0x000fe4000001ff00 */
[----:B------:R-:W-:Y:S02]  /*5900*/  @P0 LOP3.LUT R2, R2, 0x1, RZ, 0xc0, !PT ;  /* 0x0000000102020812 */ /* 0x000fe400078ec0ff */
[----:B------:R-:W-:Y:S02]  /*5910*/  PLOP3.LUT P5, PT, PT, PT, PT, 0x8, 0x80 ;  /* 0x000000000080781c */ /* 0x000fe40003fae170 */
[----:B------:R-:W-:Y:S02]  /*5920*/  ISETP.NE.U32.OR P1, PT, R2, 0x1, !P0 ;  /* 0x000000010200780c */ /* 0x000fe40004725470 */
[----:B------:R-:W-:Y:S11]  /*5930*/  LEA.HI R2, R36, R36, RZ, 0x1 ;  /* 0x0000002424027211 */ /* 0x000ff600078f08ff */
[----:B------:R-:W-:Y:S04]  /*5940*/  @P1 SHF.L.U32 R0, R83, 0x1f, RZ ;  /* 0x0000001f53001819 */ /* 0x000fe800000006ff */
[----:B------:R1:W2:Y:S01]  /*5950*/  @P1 SYNCS.PHASECHK.TRANS64.TRYWAIT P0, [UR44+0x50], R0 ;  /* 0x00005000ff0015a7 */ /* 0x0002a2000800112c */
[----:B------:R3:W3:Y:S01]  /*5960*/  SYNCS.PHASECHK.TRANS64.TRYWAIT P4, [R16+URZ+0x90], R3 ;  /* 0x00009003100075a7 */ /* 0x0006e200080811ff */
[C---:B-1----:R-:W-:Y:S01]  /*5970*/  IMAD.SHL.U32 R0, R2.reuse, 0x20, RZ ;  /* 0x0000002002007824 */ /* 0x042fe200078e00ff */
[----:B------:R-:W-:Y:S04]  /*5980*/  LOP3.LUT R2, R2, 0xffe, RZ, 0xc0, !PT ;  /* 0x00000ffe02027812 */ /* 0x000fe800078ec0ff */
[----:B------:R-:W-:Y:S01]  /*5990*/  LOP3.LUT R0, R0, 0xffffffc0, RZ, 0xc0, !PT ;  /* 0xffffffc000007812 */ /* 0x000fe200078ec0ff */
[----:B------:R-:W-:Y:S04]  /*59a0*/  IMAD.IADD R2, R36, 0x1, -R2 ;  /* 0x0000000124027824 */ /* 0x000fe800078e0a02 */
[----:B------:R-:W-:Y:S04]  /*59b0*/  IMAD.IADD R0, R37, 0x1, R0 ;  /* 0x0000000125007824 */ /* 0x000fe800078e0200 */
[----:B------:R-:W-:Y:S01]  /*59c0*/  IMAD R2, R2, 0x100000, R0 ;  /* 0x0010000002027824 */ /* 0x000fe200078e0200 */
[----:B--2---:R-:W-:Y:S01]  /*59d0*/  @P1 PLOP3.LUT P5, PT, P0, PT, PT, 0x8, 0x80 ;  /* 0x000000000080181c */ /* 0x004fe200007ae170 */
[----:B------:R-:W-:Y:S01]  /*59e0*/  @!UPT UIADD3 URZ, UPT, UPT, URZ, URZ, URZ ;  /* 0x000000fffffff290 */ /* 0x000fe2000fffe0ff */
[----:B---3--:R-:W-:Y:S11]  /*59f0*/  @!P1 BRA `(.L_x_93) ;  /* 0x0000000000809947 */ /* 0x008ff60003800000 */
[----:B------:R-:W-:Y:S01]  /*5a00*/  ISETP.NE.U32.AND P0, PT, RZ, UR58, PT ;  /* 0x0000003aff007c0c */ /* 0x000fe2000bf05070 */
[----:B------:R-:W-:Y:S01]  /*5a10*/  BSSY B0, `(.L_x_94) ;  /* 0x0000012000007945 */ /* 0x000fe20003800000 */
[----:B------:R-:W-:Y:S02]  /*5a20*/  ISETP.NE.AND P2, PT, R39, RZ, PT ;  /* 0x000000ff2700720c */ /* 0x000fe40003f45270 */
[----:B------:R-:W-:Y:S02]  /*5a30*/  CS2R R42, SRZ ;  /* 0x00000000002a7805 */ /* 0x000fe4000001ff00 */
[----:B------:R-:W-:Y:S02]  /*5a40*/  ISETP.NE.AND.EX P0, PT, RZ, UR59, PT, P0 ;  /* 0x0000003bff007c0c */ /* 0x000fe4000bf05300 */
[----:B------:R-:W-:Y:S02]  /*5a50*/  CS2R R40, SRZ ;  /* 0x0000000000287805 */ /* 0x000fe4000001ff00 */
[----:B------:R-:W-:Y:S02]  /*5a60*/  LOP3.LUT P1, RZ, R80, 0xff, RZ, 0xc0, !PT ;  /* 0x000000ff50ff7812 */ /* 0x000fe4000782c0ff */
[----:B------:R-:W-:Y:S02]  /*5a70*/  CS2R R46, SRZ ;  /* 0x00000000002e7805 */ /* 0x000fe4000001ff00 */
[----:B------:R-:W-:Y:S02]  /*5a80*/  SEL R0, RZ, 0xffffffff, P2 ;  /* 0xffffffffff007807 */ /* 0x000fe40001000000 */
[----:B------:R-:W-:Y:S02]  /*5a90*/  CS2R R44, SRZ ;  /* 0x00000000002c7805 */ /* 0x000fe4000001ff00 */
[----:B------:R-:W-:Y:S04]  /*5aa0*/  SEL R4, RZ, 0xffffffff, P0 ;  /* 0xffffffffff047807 */ /* 0x000fe80000000000 */
[----:B------:R-:W-:Y:S04]  /*5ab0*/  @P3 SEL R0, R4, R0, !P1 ;  /* 0x0000000004003207 */ /* 0x000fe80004800000 */
[----:B------:R-:W-:Y:S04]  /*5ac0*/  LOP3.LUT R0, R0, 0x1, RZ, 0xc0, !PT ;  /* 0x0000000100007812 */ /* 0x000fe800078ec0ff */
[----:B------:R-:W-:Y:S01]  /*5ad0*/  ISETP.NE.U32.AND P0, PT, R0, 0x1, PT ;  /* 0x000000010000780c */ /* 0x000fe20003f05070 */
[----:B------:R-:W-:Y:S01]  /*5ae0*/  @!UPT UIADD3 URZ, UPT, UPT, URZ, URZ, URZ ;  /* 0x000000fffffff290 */ /* 0x000fe2000fffe0ff */
[----:B------:R-:W-:Y:S11]  /*5af0*/  @!P5 BRA `(.L_x_95) ;  /* 0x00000000000cd947 */ /* 0x000ff60003800000 */
[----:B------:R-:W-:Y:S04]  /*5b00*/  SHF.L.U32 R4, R83, 0x1f, RZ ;  /* 0x0000001f53047819 */ /* 0x000fe800000006ff */
[----:B------:R-:W1:Y:S02]  /*5b10*/  SYNCS.PHASECHK.TRANS64.TRYWAIT P1, [UR44+0x50], R4 ;  /* 0x00005004ff0075a7 */ /* 0x000e64000802112c */
[----:B-1----:R-:W-:Y:S05]  /*5b20*/  @!P1 BRA `(.L_x_96) ;  /* 0x0000001400849947 */ /* 0x002fea0003800000 */
.L_x_95:
[----:B------:R-:W-:Y:S05]  /*5b30*/  BSYNC B0 ;  /* 0x0000000000007941 */ /* 0x000fea0003800000 */
.L_x_94:
[----:B------:R2:W3:Y:S01]  /*5b40*/  @P0 LDS.128 R40, [R79+UR44+0x200] ;  /* 0x0002002c4f280984 */ /* 0x0004e20008000c00 */
[----:B------:R-:W-:Y:S01]  /*5b50*/  UIADD3 UR4, UPT, UPT, UR44, 0x58, URZ ;  /* 0x000000582c047890 */ /* 0x000fe2000fffe0ff */
[----:B------:R-:W-:Y:S02]  /*5b60*/  LOP3.LUT R83, R83, 0x1, RZ, 0x3c, !PT ;  /* 0x0000000153537812 */ /* 0x000fe400078e3cff */
[----:B------:R2:W1:Y:S01]  /*5b70*/  @P0 LDS.128 R44, [R78+0x10] ;  /* 0x000010004e2c0984 */ /* 0x0004620000000c00 */
[----:B------:R-:W-:Y:S01]  /*5b80*/  UPRMT UR4, UR48, 0x654, UR4 ;  /* 0x0000065430047896 */ /* 0x000fe20008000004 */
[----:B------:R-:W-:Y:S01]  /*5b90*/  @!PT LDS RZ, [RZ] ;  /* 0x00000000fffff984 */ /* 0x000fe20000000800 */
[----:B------:R-:W-:Y:S01]  /*5ba0*/  @!PT LDS RZ, [RZ] ;  /* 0x00000000fffff984 */ /* 0x000fe20000000800 */
[----:B------:R-:W-:Y:S01]  /*5bb0*/  @!PT LDS RZ, [RZ] ;  /* 0x00000000fffff984 */ /* 0x000fe20000000800 */
[----:B------:R-:W-:Y:S01]  /*5bc0*/  @!PT LDS RZ, [RZ] ;  /* 0x00000000fffff984 */ /* 0x000fe20000000800 */
[----:B------:R5:W-:Y:S06]  /*5bd0*/  MEMBAR.ALL.CTA ;  /* 0x0000000000007992 */ /* 0x000bec0000008000 */
[----:B-----5:R-:W5:Y:S02]  /*5be0*/  FENCE.VIEW.ASYNC.S ;  /* 0x00000000000073c6 */ /* 0x020f640000000000 */
[----:B-----5:R-:W-:Y:S03]  /*5bf0*/  SYNCS.ARRIVE.TRANS64.RED.A1T0 RZ, [UR4], RZ ;  /* 0x000000ffffff79a7 */ /* 0x020fe60008100404 */
.L_x_93:
[----:B------:R-:W-:Y:S05]  /*5c00*/  BSYNC B1 ;  /* 0x0000000000017941 */ /* 0x000fea0003800000 */
.L_x_92:
[----:B-1----:R-:W-:Y:S04]  /*5c10*/  SHF.R.U32.HI R0, RZ, 0x15, R2 ;  /* 0x00000015ff007819 */ /* 0x002fe80000011602 */
[----:B------:R-:W-:Y:S01]  /*5c20*/  LOP3.LUT P0, RZ, R0, 0x3, R81, 0x48, !PT ;  /* 0x0000000300ff7812 */ /* 0x000fe20007804851 */
[----:B------:R-:W-:Y:S01]  /*5c30*/  @!UPT UIADD3 URZ, UPT, UPT, URZ, URZ, URZ ;  /* 0x000000fffffff290 */ /* 0x000fe2000fffe0ff */
[----:B------:R-:W-:Y:S11]  /*5c40*/  @P4 BRA `(.L_x_97) ;  /* 0x0000000000084947 */ /* 0x000ff60003800000 */
[----:B------:R-:W1:Y:S02]  /*5c50*/  SYNCS.PHASECHK.TRANS64.TRYWAIT P1, [R16+URZ+0x90], R3 ;  /* 0x00009003100075a7 */ /* 0x000e6400080211ff */
[----:B-1----:R-:W-:Y:S05]  /*5c60*/  @!P1 BRA `(.L_x_98) ;  /* 0x00000014004c9947 */ /* 0x002fea0003800000 */
.L_x_97:
[----:B------:R-:W-:Y:S05]  /*5c70*/  @!P0 BRA `(.L_x_99) ;  /* 0x0000000000408947 */ /* 0x000fea0003800000 */
[----:B------:R-:W1:Y:S01]  /*5c80*/  LDCU.64 UR8, c[0x4][0x70] ;  /* 0x01000e00ff0877ac */ /* 0x000e620008000a00 */
[----:B------:R-:W-:Y:S01]  /*5c90*/  MOV R15, 0x0 ;  /* 0x00000000000f7802 */ /* 0x000fe20000000f00 */
[----:B------:R-:W-:Y:S02]  /*5ca0*/  HFMA2 R12, -RZ, RZ, 0, 5.9604644775390625e-08 ;  /* 0x00000001ff0c7431 */ /* 0x000fe400000001ff */
[----:B------:R-:W-:Y:S02]  /*5cb0*/  IMAD.MOV.U32 R8, RZ, RZ, 0x192 ;  /* 0x00000192ff087424 */ /* 0x000fe400078e00ff */
[----:B------:R-:W-:Y:S01]  /*5cc0*/  IMAD.MOV.U32 R13, RZ, RZ, RZ ;  /* 0x000000ffff0d7224 */ /* 0x000fe200078e00ff */
[----:B------:R-:W5:Y:S01]  /*5cd0*/  LDCU.64 UR6, c[0x4][0x78] ;  /* 0x01000f00ff0677ac */ /* 0x000f620008000a00 */
[----:B------:R-:W2:Y:S01]  /*5ce0*/  LDC.64 R14, c[0x4][R15] ;  /* 0x010000000f0e7b82 */ /* 0x000ea20000000a00 */
[----:B------:R-:W3:Y:S01]  /*5cf0*/  LDCU.64 UR4, c[0x4][0x10] ;  /* 0x01000200ff0477ac */ /* 0x000ee20008000a00 */
[----:B-1----:R-:W-:Y:S01]  /*5d00*/  MOV R5, UR9 ;  /* 0x0000000900057c02 */ /* 0x002fe20008000f00 */
[----:B------:R-:W-:Y:S01]  /*5d10*/  IMAD.U32 R4, RZ, RZ, UR8 ;  /* 0x00000008ff047e24 */ /* 0x000fe2000f8e00ff */
[----:B-----5:R-:W-:Y:S01]  /*5d20*/  MOV R7, UR7 ;  /* 0x0000000700077c02 */ /* 0x020fe20008000f00 */
[----:B------:R-:W-:Y:S01]  /*5d30*/  IMAD.U32 R6, RZ, RZ, UR6 ;  /* 0x00000006ff067e24 */ /* 0x000fe2000f8e00ff */
[----:B---3--:R-:W-:Y:S01]  /*5d40*/  MOV R11, UR5 ;  /* 0x00000005000b7c02 */ /* 0x008fe20008000f00 */
[----:B------:R-:W-:Y:S02]  /*5d50*/  IMAD.U32 R10, RZ, RZ, UR4 ;  /* 0x00000004ff0a7e24 */ /* 0x000fe4000f8e00ff */
[----:B------:R-:W-:Y:S07]  /*5d60*/  LEPC R20, `(.L_x_99) ;  /* 0x000000001014794e */ /* 0x000fee0000000000 */
[----:B--2-4-:R-:W-:Y:S05]  /*5d70*/  CALL.ABS.NOINC R14 ;  /* 0x000000000e007343 */ /* 0x014fea0003c00000 */
.L_x_99:
[----:B------:R-:W-:Y:S01]  /*5d80*/  LOP3.LUT P0, RZ, R69, 0x60, RZ, 0xc0, !PT ;  /* 0x0000006045ff7812 */ /* 0x000fe2000780c0ff */
[----:B------:R-:W-:Y:S05]  /*5d90*/  WARPSYNC.ALL ;  /* 0x0000000000007948 */ /* 0x000fea0003800000 */
[----:B---3--:R-:W-:Y:S01]  /*5da0*/  IMAD.SHL.U32 R66, R41, 0x100, RZ ;  /* 0x0000010029427824 */ /* 0x008fe200078e00ff */
[----:B------:R-:W-:Y:S01]  /*5db0*/  R2UR UR4, R2 ;  /* 0x00000000020472ca */ /* 0x000fe200000e0000 */
[----:B------:R-:W-:Y:S01]  /*5dc0*/  IMAD.SHL.U32 R60, R43, 0x100, RZ ;  /* 0x000001002b3c7824 */ /* 0x000fe200078e00ff */
[----:B------:R-:W-:Y:S01]  /*5dd0*/  R2UR UR5, R16 ;  /* 0x00000000100572ca */ /* 0x000fe200000e0000 */
[----:B------:R-:W-:Y:S01]  /*5de0*/  IMAD.SHL.U32 R48, R47, 0x100, RZ ;  /* 0x000001002f307824 */ /* 0x000fe200078e00ff */
[C---:B------:R-:W-:Y:S01]  /*5df0*/  SHF.L.U32 R2, R40.reuse, 0x10, RZ ;  /* 0x0000001028027819 */ /* 0x040fe200000006ff */
[----:B------:R-:W-:Y:S01]  /*5e00*/  IMAD.SHL.U32 R54, R45, 0x100, RZ ;  /* 0x000001002d367824 */ /* 0x000fe200078e00ff */
[C---:B------:R-:W-:Y:S01]  /*5e10*/  PRMT R0, R40.reuse, 0x8880, RZ ;  /* 0x0000888028007816 */ /* 0x040fe200000000ff */
[----:B------:R-:W-:Y:S01]  /*5e20*/  BSSY.RECONVERGENT B0, `(.L_x_100) ;  /* 0x000009f000007945 */ /* 0x000fe20003800200 */
[----:B------:R-:W-:Y:S02]  /*5e30*/  SHF.L.U32 R3, R40, 0x8, RZ ;  /* 0x0000000828037819 */ /* 0x000fe400000006ff */
[----:B------:R-:W-:Y:S02]  /*5e40*/  SHF.R.S32.HI R2, RZ, 0x18, R2 ;  /* 0x00000018ff027819 */ /* 0x000fe40000011402 */
[----:B------:R-:W-:Y:S01]  /*5e50*/  PRMT R68, R41, 0x8880, RZ ;  /* 0x0000888029447816 */ /* 0x000fe200000000ff */
[----:B------:R-:W-:Y:S01]  /*5e60*/  LDTM.16dp32bit_t0_t15.x32 R4, tmem[UR4] ;  /* 0x00000004000479ee */ /* 0x000fe20008a80000 */
[----:B------:R-:W1:Y:S01]  /*5e70*/  LDTM.16dp32bit_t16_t31.x32 R4, tmem[UR4+0x20] ;  /* 0x00002004000479ee */ /* 0x000e620008aa0000 */
[----:B------:R-:W-:Y:S01]  /*5e80*/  NOP ;  /* 0x0000000000007918 */ /* 0x000fe20000000000 */
[----:B------:R-:W-:Y:S01]  /*5e90*/  UIADD3 UR4, UPT, UPT, UR5, 0xb0, URZ ;  /* 0x000000b005047890 */ /* 0x000fe2000fffe0ff */
[----:B------:R-:W-:Y:S02]  /*5ea0*/  SHF.R.S32.HI R40, RZ, 0x18, R40 ;  /* 0x00000018ff287819 */ /* 0x000fe40000011428 */
[C---:B------:R-:W-:Y:S01]  /*5eb0*/  PRMT R65, R42.reuse, 0x8880, RZ ;  /* 0x000088802a417816 */ /* 0x040fe200000000ff */
[----:B------:R-:W-:Y:S01]  /*5ec0*/  UPRMT UR4, UR48, 0x654, UR4 ;  /* 0x0000065430047896 */ /* 0x000fe20008000004 */
[C---:B------:R-:W-:Y:S02]  /*5ed0*/  SHF.L.U32 R64, R42.reuse, 0x10, RZ ;  /* 0x000000102a407819 */ /* 0x040fe400000006ff */
[----:B------:R-:W-:Y:S02]  /*5ee0*/  SHF.L.U32 R63, R42, 0x8, RZ ;  /* 0x000000082a3f7819 */ /* 0x000fe400000006ff */
[----:B------:R-:W-:Y:S02]  /*5ef0*/  SHF.R.S32.HI R42, RZ, 0x18, R42 ;  /* 0x00000018ff2a7819 */ /* 0x000fe4000001142a */
[C---:B------:R-:W-:Y:S02]  /*5f00*/  PRMT R62, R43.reuse, 0x8880, RZ ;  /* 0x000088802b3e7816 */ /* 0x040fe400000000ff */
[----:B-1----:R-:W-:Y:S01]  /*5f10*/  SYNCS.ARRIVE.TRANS64.RED.A1T0 RZ, [UR4], RZ ;  /* 0x000000ffffff79a7 */ /* 0x002fe20008100404 */
[----:B------:R-:W-:Y:S02]  /*5f20*/  SHF.L.U32 R61, R43, 0x10, RZ ;  /* 0x000000102b3d7819 */ /* 0x000fe400000006ff */
[----:B------:R-:W-:Y:S02]  /*5f30*/  SHF.R.S32.HI R43, RZ, 0x18, R43 ;  /* 0x00000018ff2b7819 */ /* 0x000fe4000001142b */
[----:B------:R-:W-:Y:S02]  /*5f40*/  SHF.L.U32 R51, R46, 0x8, RZ ;  /* 0x000000082e337819 */ /* 0x000fe400000006ff */
[----:B------:R-:W-:Y:S01]  /*5f50*/  SHF.R.S32.HI R3, RZ, 0x18, R3 ;  /* 0x00000018ff037819 */ /* 0x000fe20000011403 */
[C---:B----4-:R-:W-:Y:S01]  /*5f60*/  IMAD R4, R38.reuse, R4, RZ ;  /* 0x0000000426047224 */ /* 0x050fe200078e02ff */
[----:B------:R-:W-:Y:S01]  /*5f70*/  SHF.L.U32 R67, R41, 0x10, RZ ;  /* 0x0000001029437819 */ /* 0x000fe200000006ff */
[C---:B------:R-:W-:Y:S01]  /*5f80*/  IMAD R5, R38.reuse, R5, RZ ;  /* 0x0000000526057224 */ /* 0x040fe200078e02ff */
[----:B------:R-:W-:Y:S01]  /*5f90*/  SHF.R.S32.HI R41, RZ, 0x18, R41 ;  /* 0x00000018ff297819 */ /* 0x000fe20000011429 */
[----:B------:R-:W-:Y:S01]  /*5fa0*/  IMAD R6, R38, R6, RZ ;  /* 0x0000000626067224 */ /* 0x000fe200078e02ff */
[----:B------:R-:W-:Y:S01]  /*5fb0*/  PRMT R59, R44, 0x8880, RZ ;  /* 0x000088802c3b7816 */ /* 0x000fe200000000ff */
[----:B------:R-:W-:Y:S01]  /*5fc0*/  IMAD R4, R0, R39, R4 ;  /* 0x0000002700047224 */ /* 0x000fe200078e0204 */
[----:B------:R-:W-:Y:S01]  /*5fd0*/  MOV R0, R68 ;  /* 0x0000004400007202 */ /* 0x000fe20000000f00 */
[----:B------:R-:W-:Y:S01]  /*5fe0*/  IMAD R7, R38, R7, RZ ;  /* 0x0000000726077224 */ /* 0x000fe200078e02ff */
[----:B------:R-:W-:Y:S01]  /*5ff0*/  SHF.L.U32 R58, R44, 0x10, RZ ;  /* 0x000000102c3a7819 */ /* 0x000fe200000006ff */
[-C--:B------:R-:W-:Y:S01]  /*6000*/  IMAD R5, R2, R39.reuse, R5 ;  /* 0x0000002702057224 */ /* 0x080fe200078e0205 */
[----:B------:R-:W-:Y:S01]  /*6010*/  SHF.R.S32.HI R2, RZ, 0x18, R67 ;  /* 0x00000018ff027819 */ /* 0x000fe20000011443 */
[-C--:B------:R-:W-:Y:S01]  /*6020*/  IMAD R6, R3, R39.reuse, R6 ;  /* 0x0000002703067224 */ /* 0x080fe200078e0206 */
[----:B------:R-:W-:Y:S01]  /*6030*/  SHF.R.S32.HI R3, RZ, 0x18, R66 ;  /* 0x00000018ff037819 */ /* 0x000fe20000011442 */
[----:B------:R-:W-:Y:S01]  /*6040*/  IMAD R8, R38, R8, RZ ;  /* 0x0000000826087224 */ /* 0x000fe200078e02ff */
[C---:B------:R-:W-:Y:S01]  /*6050*/  PRMT R56, R45.reuse, 0x8880, RZ ;  /* 0x000088802d387816 */ /* 0x040fe200000000ff */
[----:B------:R-:W-:Y:S01]  /*6060*/  IMAD R7, R40, R39, R7 ;  /* 0x0000002728077224 */ /* 0x000fe200078e0207 */
[----:B------:R-:W-:Y:S01]  /*6070*/  MOV R40, R65 ;  /* 0x0000004100287202 */ /* 0x000fe20000000f00 */
[----:B------:R-:W-:Y:S01]  /*6080*/  IMAD R9, R38, R9, RZ ;  /* 0x0000000926097224 */ /* 0x000fe200078e02ff */
[----:B------:R-:W-:Y:S01]  /*6090*/  SHF.L.U32 R55, R45, 0x10, RZ ;  /* 0x000000102d377819 */ /* 0x000fe200000006ff */
[-C--:B------:R-:W-:Y:S01]  /*60a0*/  IMAD R8, R0, R39.reuse, R8 ;  /* 0x0000002700087224 */ /* 0x080fe200078e0208 */
[----:B------:R-:W-:Y:S01]  /*60b0*/  PRMT R53, R46, 0x8880, RZ ;  /* 0x000088802e357816 */ /* 0x000fe200000000ff */
[----:B------:R-:W-:Y:S01]  /*60c0*/  IMAD R10, R38, R10, RZ ;  /* 0x0000000a260a7224 */ /* 0x000fe200078e02ff */
[----:B------:R-:W-:Y:S01]  /*60d0*/  SHF.R.S32.HI R45, RZ, 0x18, R45 ;  /* 0x00000018ff2d7819 */ /* 0x000fe2000001142d */
[----:B------:R-:W-:Y:S01]  /*60e0*/  IMAD R9, R2, R39, R9 ;  /* 0x0000002702097224 */ /* 0x000fe200078e0209 */
[----:B------:R-:W-:Y:S01]  /*60f0*/  SHF.L.U32 R52, R46, 0x10, RZ ;  /* 0x000000102e347819 */ /* 0x000fe200000006ff */
[C---:B------:R-:W-:Y:S01]  /*6100*/  IMAD R0, R38.reuse, R20, RZ ;  /* 0x0000001426007224 */ /* 0x040fe200078e02ff */
[C---:B------:R-:W-:Y:S01]  /*6110*/  PRMT R50, R47.reuse, 0x8880, RZ ;  /* 0x000088802f327816 */ /* 0x040fe200000000ff */
[C---:B------:R-:W-:Y:S01]  /*6120*/  IMAD R11, R38.reuse, R11, RZ ;  /* 0x0000000b260b7224 */ /* 0x040fe200078e02ff */
[----:B------:R-:W-:Y:S01]  /*6130*/  SHF.R.S32.HI R46, RZ, 0x18, R46 ;  /* 0x00000018ff2e7819 */ /* 0x000fe2000001142e */
[C---:B------:R-:W-:Y:S01]  /*6140*/  IMAD R2, R38.reuse, R21, RZ ;  /* 0x0000001526027224 */ /* 0x040fe200078e02ff */
[----:B------:R-:W-:Y:S01]  /*6150*/  SHF.L.U32 R49, R47, 0x10, RZ ;  /* 0x000000102f317819 */ /* 0x000fe200000006ff */
[C---:B------:R-:W-:Y:S01]  /*6160*/  IMAD R20, R38.reuse, R24, RZ ;  /* 0x0000001826147224 */ /* 0x040fe200078e02ff */
[----:B------:R-:W-:Y:S01]  /*6170*/  SHF.R.S32.HI R47, RZ, 0x18, R47 ;  /* 0x00000018ff2f7819 */ /* 0x000fe2000001142f */
[----:B------:R-:W-:Y:S01]  /*6180*/  IMAD R21, R38, R25, RZ ;  /* 0x0000001926157224 */ /* 0x000fe200078e02ff */
[----:B------:R-:W-:Y:S01]  /*6190*/  SHF.L.U32 R57, R44, 0x8, RZ ;  /* 0x000000082c397819 */ /* 0x000fe200000006ff */
[----:B------:R-:W-:Y:S01]  /*61a0*/  IMAD R24, R38, R28, RZ ;  /* 0x0000001c26187224 */ /* 0x000fe200078e02ff */
[----:B------:R-:W-:Y:S01]  /*61b0*/  SHF.R.S32.HI R44, RZ, 0x18, R44 ;  /* 0x00000018ff2c7819 */ /* 0x000fe2000001142c */
[----:B------:R-:W-:Y:S01]  /*61c0*/  IMAD R10, R3, R39, R10 ;  /* 0x00000027030a7224 */ /* 0x000fe200078e020a */
[----:B------:R-:W-:Y:S01]  /*61d0*/  IADD3 R36, PT, PT, R36, 0x1, RZ ;  /* 0x0000000124247810 */ /* 0x000fe20007ffe0ff */
[C---:B------:R-:W-:Y:S02]  /*61e0*/  IMAD R12, R38.reuse, R12, RZ ;  /* 0x0000000c260c7224 */ /* 0x040fe400078e02ff */
[C---:B------:R-:W-:Y:S02]  /*61f0*/  IMAD R25, R38.reuse, R29, RZ ;  /* 0x0000001d26197224 */ /* 0x040fe400078e02ff */
[C---:B------:R-:W-:Y:S01]  /*6200*/  IMAD R28, R38.reuse, R32, RZ ;  /* 0x00000020261c7224 */ /* 0x040fe200078e02ff */
[----:B------:R-:W-:Y:S01]  /*6210*/  SHF.R.S32.HI R32, RZ, 0x18, R64 ;  /* 0x00000018ff207819 */ /* 0x000fe20000011440 */
[C---:B------:R-:W-:Y:S01]  /*6220*/  IMAD R29, R38.reuse, R33, RZ ;  /* 0x00000021261d7224 */ /* 0x040fe200078e02ff */
[----:B------:R-:W-:Y:S01]  /*6230*/  I2IP.S8.S32.SAT R33, R7, R6, RZ ;  /* 0x0000000607217239 */ /* 0x000fe200000014ff */
[----:B------:R-:W-:Y:S01]  /*6240*/  IMAD R11, R41, R39, R11 ;  /* 0x00000027290b7224 */ /* 0x000fe200078e020b */
[----:B------:R-:W-:Y:S01]  /*6250*/  MOV R7, R62 ;  /* 0x0000003e00077202 */ /* 0x000fe20000000f00 */
[C---:B------:R-:W-:Y:S01]  /*6260*/  IMAD R13, R38.reuse, R13, RZ ;  /* 0x0000000d260d7224 */ /* 0x040fe200078e02ff */
[----:B------:R-:W-:Y:S01]  /*6270*/  SHF.R.S32.HI R6, RZ, 0x18, R63 ;  /* 0x00000018ff067819 */ /* 0x000fe2000001143f */
[----:B------:R-:W-:Y:S01]  /*6280*/  IMAD R14, R38, R14, RZ ;  /* 0x0000000e260e7224 */ /* 0x000fe200078e02ff */
[----:B------:R-:W-:Y:S01]  /*6290*/  I2IP.S8.S32.SAT R41, R11, R10, RZ ;  /* 0x0000000a0b297239 */ /* 0x000fe200000014ff */
[----:B------:R-:W-:Y:S01]  /*62a0*/  IMAD R12, R40, R39, R12 ;  /* 0x00000027280c7224 */ /* 0x000fe200078e020c */
[----:B------:R-:W-:Y:S01]  /*62b0*/  I2IP.S8.S32.SAT R40, R5, R4, R33 ;  /* 0x0000000405287239 */ /* 0x000fe20000001421 */
[----:B------:R-:W-:Y:S01]  /*62c0*/  IMAD R15, R38, R15, RZ ;  /* 0x0000000f260f7224 */ /* 0x000fe200078e02ff */
[----:B------:R-:W-:Y:S01]  /*62d0*/  I2IP.S8.S32.SAT R41, R9, R8, R41 ;  /* 0x0000000809297239 */ /* 0x000fe20000001429 */
[-C--:B------:R-:W-:Y:S01]  /*62e0*/  IMAD R13, R32, R39.reuse, R13 ;  /* 0x00000027200d7224 */ /* 0x080fe200078e020d */
[----:B------:R-:W-:Y:S01]  /*62f0*/  SHF.R.S32.HI R10, RZ, 0x18, R61 ;  /* 0x00000018ff0a7819 */ /* 0x000fe2000001143d */
[----:B------:R-:W-:Y:S01]  /*6300*/  IMAD R16, R38, R16, RZ ;  /* 0x0000001026107224 */ /* 0x000fe200078e02ff */
[----:B------:R-:W-:Y:S01]  /*6310*/  SHF.R.S32.HI R5, RZ, 0x18, R58 ;  /* 0x00000018ff057819 */ /* 0x000fe2000001143a */
[----:B------:R-:W-:Y:S01]  /*6320*/  IMAD R14, R6, R39, R14 ;  /* 0x00000027060e7224 */ /* 0x000fe200078e020e */
[----:B------:R-:W-:Y:S01]  /*6330*/  SHF.R.S32.HI R11, RZ, 0x18, R60 ;  /* 0x00000018ff0b7819 */ /* 0x000fe2000001143c */
[----:B------:R-:W-:Y:S01]  /*6340*/  IMAD R17, R38, R17, RZ ;  /* 0x0000001126117224 */ /* 0x000fe200078e02ff */
[----:B------:R-:W-:Y:S01]  /*6350*/  SHF.R.S32.HI R6, RZ, 0x18, R57 ;  /* 0x00000018ff067819 */ /* 0x000fe20000011439 */
[-C--:B------:R-:W-:Y:S02]  /*6360*/  IMAD R15, R42, R39.reuse, R15 ;  /* 0x000000272a0f7224 */ /* 0x080fe400078e020f */
[C---:B------:R-:W-:Y:S02]  /*6370*/  IMAD R18, R38.reuse, R18, RZ ;  /* 0x0000001226127224 */ /* 0x040fe400078e02ff */
[----:B------:R-:W-:Y:S01]  /*6380*/  IMAD R16, R7, R39, R16 ;  /* 0x0000002707107224 */ /* 0x000fe200078e0210 */
[----:B------:R-:W-:Y:S01]  /*6390*/  I2IP.S8.S32.SAT R14, R15, R14, RZ ;  /* 0x0000000e0f0e7239 */ /* 0x000fe200000014ff */
[----:B------:R-:W-:Y:S01]  /*63a0*/  IMAD R19, R38, R19, RZ ;  /* 0x0000001326137224 */ /* 0x000fe200078e02ff */
[----:B------:R-:W-:Y:S01]  /*63b0*/  SHF.R.S32.HI R7, RZ, 0x18, R48 ;  /* 0x00000018ff077819 */ /* 0x000fe20000011430 */
[-C--:B------:R-:W-:Y:S01]  /*63c0*/  IMAD R17, R10, R39.reuse, R17 ;  /* 0x000000270a117224 */ /* 0x080fe200078e0211 */
[----:B------:R-:W-:Y:S01]  /*63d0*/  I2IP.S8.S32.SAT R42, R13, R12, R14 ;  /* 0x0000000c0d2a7239 */ /* 0x000fe2000000140e */
[-C--:B------:R-:W-:Y:S02]  /*63e0*/  IMAD R18, R11, R39.reuse, R18 ;  /* 0x000000270b127224 */ /* 0x080fe400078e0212 */
[----:B------:R-:W-:Y:S02]  /*63f0*/  IMAD.MOV.U32 R4, RZ, RZ, R59 ;  /* 0x000000ffff047224 */ /* 0x000fe400078e003b */
[-C--:B------:R-:W-:Y:S02]  /*6400*/  IMAD R19, R43, R39.reuse, R19 ;  /* 0x000000272b137224 */ /* 0x080fe400078e0213 */
[----:B------:R-:W-:Y:S02]  /*6410*/  IMAD R3, R38, R22, RZ ;  /* 0x0000001626037224 */ /* 0x000fe400078e02ff */
[----:B------:R-:W-:Y:S01]  /*6420*/  IMAD R0, R4, R39, R0 ;  /* 0x0000002704007224 */ /* 0x000fe200078e0200 */
[----:B------:R-:W-:Y:S01]  /*6430*/  I2IP.S8.S32.SAT R18, R19, R18, RZ ;  /* 0x0000001213127239 */ /* 0x000fe200000014ff */
[----:B------:R-:W-:Y:S01]  /*6440*/  IMAD R23, R38, R23, RZ ;  /* 0x0000001726177224 */ /* 0x000fe200078e02ff */
[----:B------:R-:W-:Y:S01]  /*6450*/  MOV R4, R56 ;  /* 0x0000003800047202 */ /* 0x000fe20000000f00 */
[-C--:B------:R-:W-:Y:S01]  /*6460*/  IMAD R2, R5, R39.reuse, R2 ;  /* 0x0000002705027224 */ /* 0x080fe200078e0202 */
[----:B------:R-:W-:Y:S01]  /*6470*/  I2IP.S8.S32.SAT R43, R17, R16, R18 ;  /* 0x00000010112b7239 */ /* 0x000fe20000001412 */
[-C--:B------:R-:W-:Y:S01]  /*6480*/  IMAD R3, R6, R39.reuse, R3 ;  /* 0x0000002706037224 */ /* 0x080fe200078e0203 */
[----:B------:R-:W-:Y:S01]  /*6490*/  SHF.R.S32.HI R5, RZ, 0x18, R55 ;  /* 0x00000018ff057819 */ /* 0x000fe20000011437 */
[-C--:B------:R-:W-:Y:S01]  /*64a0*/  IMAD R23, R44, R39.reuse, R23 ;  /* 0x000000272c177224 */ /* 0x080fe200078e0217 */
[----:B------:R-:W-:Y:S01]  /*64b0*/  SHF.R.S32.HI R6, RZ, 0x18, R54 ;  /* 0x00000018ff067819 */ /* 0x000fe20000011436 */
[----:B------:R-:W-:Y:S01]  /*64c0*/  IMAD R22, R38, R26, RZ ;  /* 0x0000001a26167224 */ /* 0x000fe200078e02ff */
[----:B------:R1:W-:Y:S01]  /*64d0*/  STS.128 [R79+UR44+0x1200], R40 ;  /* 0x001200284f007988 */ /* 0x0003e20008000c2c */
[----:B------:R-:W-:Y:S01]  /*64e0*/  IMAD R20, R4, R39, R20 ;  /* 0x0000002704147224 */ /* 0x000fe200078e0214 */
[----:B------:R-:W-:Y:S01]  /*64f0*/  I2IP.S8.S32.SAT R3, R23, R3, RZ ;  /* 0x0000000317037239 */ /* 0x000fe200000014ff */
[----:B------:R-:W-:Y:S01]  /*6500*/  IMAD R27, R38, R27, RZ ;  /* 0x0000001b261b7224 */ /* 0x000fe200078e02ff */
[----:B------:R-:W-:Y:S01]  /*6510*/  MOV R4, R53 ;  /* 0x0000003500047202 */ /* 0x000fe20000000f00 */
[-C--:B------:R-:W-:Y:S01]  /*6520*/  IMAD R21, R5, R39.reuse, R21 ;  /* 0x0000002705157224 */ /* 0x080fe200078e0215 */
[----:B------:R-:W-:Y:S01]  /*6530*/  SHF.R.S32.HI R5, RZ, 0x18, R52 ;  /* 0x00000018ff057819 */ /* 0x000fe20000011434 */
[-C--:B------:R-:W-:Y:S01]  /*6540*/  IMAD R22, R6, R39.reuse, R22 ;  /* 0x0000002706167224 */ /* 0x080fe200078e0216 */
[----:B------:R-:W-:Y:S01]  /*6550*/  SHF.R.S32.HI R6, RZ, 0x18, R49 ;  /* 0x00000018ff067819 */ /* 0x000fe20000011431 */
[-C--:B------:R-:W-:Y:S02]  /*6560*/  IMAD R27, R45, R39.reuse, R27 ;  /* 0x000000272d1b7224 */ /* 0x080fe400078e021b */
[-C--:B------:R-:W-:Y:S01]  /*6570*/  IMAD R24, R4, R39.reuse, R24 ;  /* 0x0000002704187224 */ /* 0x080fe200078e0218 */
[----:B------:R-:W-:Y:S01]  /*6580*/  SHF.R.S32.HI R4, RZ, 0x18, R51 ;  /* 0x00000018ff047819 */ /* 0x000fe20000011433 */
[C---:B------:R-:W-:Y:S02]  /*6590*/  IMAD R26, R38.reuse, R30, RZ ;  /* 0x0000001e261a7224 */ /* 0x040fe400078e02ff */
[----:B------:R-:W-:Y:S01]  /*65a0*/  IMAD R25, R5, R39, R25 ;  /* 0x0000002705197224 */ /* 0x000fe200078e0219 */
[----:B------:R-:W-:Y:S01]  /*65b0*/  MOV R5, R50 ;  /* 0x0000003200057202 */ /* 0x000fe20000000f00 */
[----:B------:R-:W-:Y:S02]  /*65c0*/  IMAD R31, R38, R31, RZ ;  /* 0x0000001f261f7224 */ /* 0x000fe400078e02ff */
[-C--:B------:R-:W-:Y:S01]  /*65d0*/  IMAD R26, R4, R39.reuse, R26 ;  /* 0x00000027041a7224 */ /* 0x080fe200078e021a */
[----:B------:R-:W-:Y:S01]  /*65e0*/  I2IP.S8.S32.SAT R4, R2, R0, R3 ;  /* 0x0000000002047239 */ /* 0x000fe20000001403 */
[-C--:B------:R-:W-:Y:S02]  /*65f0*/  IMAD R31, R46, R39.reuse, R31 ;  /* 0x000000272e1f7224 */ /* 0x080fe400078e021f */
[-C--:B------:R-:W-:Y:S01]  /*6600*/  IMAD R28, R5, R39.reuse, R28 ;  /* 0x00000027051c7224 */ /* 0x080fe200078e021c */
[----:B------:R-:W-:Y:S01]  /*6610*/  I2IP.S8.S32.SAT R5, R27, R22, RZ ;  /* 0x000000161b057239 */ /* 0x000fe200000014ff */
[----:B------:R-:W-:Y:S02]  /*6620*/  IMAD R30, R38, R34, RZ ;  /* 0x00000022261e7224 */ /* 0x000fe400078e02ff */
[----:B------:R-:W-:Y:S01]  /*6630*/  IMAD R29, R6, R39, R29 ;  /* 0x00000027061d7224 */ /* 0x000fe200078e021d */
[----:B------:R-:W-:Y:S01]  /*6640*/  I2IP.S8.S32.SAT R6, R31, R26, RZ ;  /* 0x0000001a1f067239 */ /* 0x000fe200000014ff */
[----:B------:R-:W-:Y:S01]  /*6650*/  IMAD R35, R38, R35, RZ ;  /* 0x0000002326237224 */ /* 0x000fe200078e02ff */
[----:B------:R-:W-:Y:S01]  /*6660*/  I2IP.S8.S32.SAT R5, R21, R20, R5 ;  /* 0x0000001415057239 */ /* 0x000fe20000001405 */
[-C--:B------:R-:W-:Y:S01]  /*6670*/  IMAD R30, R7, R39.reuse, R30 ;  /* 0x00000027071e7224 */ /* 0x080fe200078e021e */
[----:B------:R-:W-:Y:S01]  /*6680*/  I2IP.S8.S32.SAT R6, R25, R24, R6 ;  /* 0x0000001819067239 */ /* 0x000fe20000001406 */
[----:B------:R-:W-:Y:S05]  /*6690*/  IMAD R35, R47, R39, R35 ;  /* 0x000000272f237224 */ /* 0x000fea00078e0223 */
[----:B------:R-:W-:Y:S04]  /*66a0*/  I2IP.S8.S32.SAT R7, R35, R30, RZ ;  /* 0x0000001e23077239 */ /* 0x000fe800000014ff */
[----:B------:R-:W-:Y:S05]  /*66b0*/  I2IP.S8.S32.SAT R7, R29, R28, R7 ;  /* 0x0000001c1d077239 */ /* 0x000fea0000001407 */
[----:B------:R1:W-:Y:S01]  /*66c0*/  STS.128 [R78+0x1010], R4 ;  /* 0x001010044e007388 */ /* 0x0003e20000000c00 */
[----:B------:R-:W-:Y:S01]  /*66d0*/  @!PT LDS RZ, [RZ] ;  /* 0x00000000fffff984 */ /* 0x000fe20000000800 */
[----:B------:R-:W-:Y:S01]  /*66e0*/  @!PT LDS RZ, [RZ] ;  /* 0x00000000fffff984 */ /* 0x000fe20000000800 */
[----:B------:R-:W-:Y:S01]  /*66f0*/  @!PT LDS RZ, [RZ] ;  /* 0x00000000fffff984 */ /* 0x000fe20000000800 */
[----:B------:R-:W-:Y:S01]  /*6700*/  @!PT LDS RZ, [RZ] ;  /* 0x00000000fffff984 */ /* 0x000fe20000000800 */
[----:B------:R3:W-:Y:S07]  /*6710*/  MEMBAR.ALL.CTA ;  /* 0x0000000000007992 */ /* 0x0007ee0000008000 */
[----:B---3--:R-:W3:Y:S02]  /*6720*/  FENCE.VIEW.ASYNC.S ;  /* 0x00000000000073c6 */ /* 0x008ee40000000000 */
[----:B---3--:R-:W-:Y:S06]  /*6730*/  BAR.SYNC.DEFER_BLOCKING 0x1, 0x80 ;  /* 0x0042000000007b1d */ /* 0x008fec0000010000 */
[----:B------:R-:W-:Y:S05]  /*6740*/  @P0 BRA `(.L_x_101) ;  /* 0x0000000000300947 */ /* 0x000fea0003800000 */
[----:B------:R-:W-:Y:S02]  /*6750*/  UIADD3 UR4, UPT, UPT, UR44, 0x1200, URZ ;  /* 0x000012002c047890 */ /* 0x000fe4000fffe0ff */
[----:B------:R-:W-:Y:S02]  /*6760*/  USHF.L.U32 UR9, UR45, 0x6, URZ ;  /* 0x000000062d097899 */ /* 0x000fe400080006ff */
[----:B------:R-:W-:Y:S02]  /*6770*/  USHF.L.U32 UR10, UR46, 0x6, URZ ;  /* 0x000000062e0a7899 */ /* 0x000fe400080006ff */
[----:B------:R-:W-:Y:S01]  /*6780*/  MOV R86, UR4 ;  /* 0x0000000400567c02 */ /* 0x000fe20008000f00 */
[----:B------:R-:W-:Y:S01]  /*6790*/  UIADD3 UR4, UP0, UPT, UR62, 0x680, URZ ;  /* 0x000006803e047890 */ /* 0x000fe2000ff1e0ff */
[----:B------:R-:W-:Y:S02]  /*67a0*/  UMOV UR11, UR36 ;  /* 0x00000024000b7c82 */ /* 0x000fe40008000000 */
[----:B------:R-:W-:Y:S01]  /*67b0*/  R2UR UR8, R86 ;  /* 0x00000000560872ca */ /* 0x000fe200000e0000 */
[----:B------:R-:W-:Y:S11]  /*67c0*/  UIADD3.X UR5, UPT, UPT, URZ, UR63, URZ, UP0, !UPT ;  /* 0x0000003fff057290 */ /* 0x000ff600087fe4ff */
[----:B------:R-:W-:Y:S01]  /*67d0*/  @!UPT UIADD3 URZ, UPT, UPT, URZ, URZ, URZ ;  /* 0x000000fffffff290 */ /* 0x000fe2000fffe0ff */
[----:B------:R3:W-:Y:S01]  /*67e0*/  UTMASTG.3D [UR8], [UR4] ;  /* 0x00000008040073b5 */ /* 0x0007e20008010000 */
[----:B------:R0:W-:Y:S01]  /*67f0*/  UTMACMDFLUSH ;  /* 0x00000000000079b7 */ /* 0x0001e20000000000 */
[----:B---3--:R-:W-:Y:S04]  /*6800*/  DEPBAR.LE SB0, 0x0 ;  /* 0x000080000000791a */ /* 0x008fe80000000000 */
.L_x_101:
[----:B------:R-:W-:Y:S05]  /*6810*/  BSYNC.RECONVERGENT B0 ;  /* 0x0000000000007941 */ /* 0x000fea0003800200 */
.L_x_100:
[----:B------:R-:W-:Y:S01]  /*6820*/  BAR.SYNC.DEFER_BLOCKING 0x1, 0x80 ;  /* 0x0042000000007b1d */ /* 0x000fe20000010000 */
[----:B------:R-:W-:Y:S01]  /*6830*/  ISETP.NE.AND P0, PT, R82, 0x2, PT ;  /* 0x000000025200780c */ /* 0x000fe20003f05270 */
[----:B------:R-:W-:Y:S01]  /*6840*/  UISETP.NE.AND UP0, UPT, UR47, URZ, UPT ;  /* 0x000000ff2f00728c */ /* 0x000fe2000bf05270 */
[----:B------:R-:W-:Y:S01]  /*6850*/  ISETP.NE.AND P1, PT, R36, 0x4, PT ;  /* 0x000000042400780c */ /* 0x000fe20003f25270 */
[----:B------:R-:W-:Y:S01]  /*6860*/  UIADD3 UR45, UPT, UPT, UR37, UR60, URZ ;  /* 0x0000003c252d7290 */ /* 0x000fe2000fffe0ff */
[----:B------:R-:W-:Y:S01]  /*6870*/  SEL R2, RZ, 0x1, P0 ;  /* 0x00000001ff027807 */ /* 0x000fe20000000000 */
[----:B------:R-:W-:Y:S01]  /*6880*/  UIADD3 UR46, UPT, UPT, UR38, UR57, URZ ;  /* 0x00000039262e7290 */ /* 0x000fe2000fffe0ff */
[----:B------:R-:W-:Y:S02]  /*6890*/  SEL R0, RZ, 0x1, P1 ;  /* 0x00000001ff007807 */ /* 0x000fe40000800000 */
[----:B------:R-:W-:Y:S02]  /*68a0*/  LOP3.LUT R84, R84, R2, RZ, 0x3c, !PT ;  /* 0x0000000254547212 */ /* 0x000fe400078e3cff */
[----:B------:R-:W-:Y:S02]  /*68b0*/  LOP3.LUT R85, R85, R0, RZ, 0x3c, !PT ;  /* 0x0000000055557212 */ /* 0x000fe400078e3cff */
[----:B------:R-:W-:Y:S02]  /*68c0*/  SEL R82, R82, RZ, P0 ;  /* 0x000000ff52527207 */ /* 0x000fe40000000000 */
[----:B------:R-:W-:Y:S01]  /*68d0*/  SEL R36, R36, RZ, P1 ;  /* 0x000000ff24247207 */ /* 0x000fe20000800000 */
[----:B------:R-:W-:Y:S01]  /*68e0*/  UMOV UR36, UR51 ;  /* 0x0000003300247c82 */ /* 0x000fe20008000000 */
[----:B------:R-:W-:Y:S05]  /*68f0*/  BRA.U UP0, `(.L_x_102) ;  /* 0xffffffe500107547 */ /* 0x000fea000b83ffff */
[----:B------:R-:W-:Y:S05]  /*6900*/  EXIT ;  /* 0x000000000000794d */ /* 0x000fea0003800000 */
.L_x_24:
[----:B--2---:R2:W3:Y:S02]  /*6910*/  SYNCS.PHASECHK.TRANS64.TRYWAIT P0, [R0+URZ+0xe0], R2 ;  /* 0x0000e002000075a7 */ /* 0x0044e400080011ff */
[----:B---3--:R-:W-:Y:S05]  /*6920*/  @!P0 NANOSLEEP.SYNCS 0x989680 ;  /* 0x009896800000895d */ /* 0x008fea0003900000 */
[----:B------:R-:W3:Y:S02]  /*6930*/  @!P0 SYNCS.PHASECHK.TRANS64 P0, [R0+URZ+0xe0], R2 ;  /* 0x0000e002000085a7 */ /* 0x000ee400080010ff */
[----:B---3--:R-:W-:Y:S05]  /*6940*/  @!P0 BRA `(.L_x_24) ;  /* 0xfffffffc00f08947 */ /* 0x008fea000383ffff */
[----:B------:R-:W-:Y:S05]  /*6950*/  BRA `(.L_x_103) ;  /* 0xffffffb000087947 */ /* 0x000fea000383ffff */
.L_x_27:
[----:B-1----:R-:W-:-:S07]  /*6960*/  MOV R0, UR33 ;  /* 0x0000002100007c02 */ /* 0x002fce0008000f00 */
.L_x_104:
[----:B-1----:R1:W2:Y:S02]  /*6970*/  SYNCS.PHASECHK.TRANS64.TRYWAIT P0, [R0+URZ+0x28], R3 ;  /* 0x00002803000075a7 */ /* 0x0022a400080011ff */
[----:B--2---:R-:W-:Y:S05]  /*6980*/  @!P0 NANOSLEEP.SYNCS 0x989680 ;  /* 0x009896800000895d */ /* 0x004fea0003900000 */
[----:B------:R-:W2:Y:S02]  /*6990*/  @!P0 SYNCS.PHASECHK.TRANS64 P0, [R0+URZ+0x28], R3 ;  /* 0x00002803000085a7 */ /* 0x000ea400080010ff */
[----:B--2---:R-:W-:Y:S05]  /*69a0*/  @!P0 BRA `(.L_x_104) ;  /* 0xfffffffc00f08947 */ /* 0x004fea000383ffff */
[----:B------:R-:W-:Y:S05]  /*69b0*/  BRA `(.L_x_26) ;  /* 0xffffffb000547947 */ /* 0x000fea000383ffff */
.L_x_34:
[----:B-1----:R-:W-:-:S07]  /*69c0*/  MOV R0, UR17 ;  /* 0x0000001100007c02 */ /* 0x002fce0008000f00 */
.L_x_105:
[----:B-1----:R1:W2:Y:S02]  /*69d0*/  SYNCS.PHASECHK.TRANS64.TRYWAIT P0, [R0+URZ+0x28], R3 ;  /* 0x00002803000075a7 */ /* 0x0022a400080011ff */
[----:B--2---:R-:W-:Y:S05]  /*69e0*/  @!P0 NANOSLEEP.SYNCS 0x989680 ;  /* 0x009896800000895d */ /* 0x004fea0003900000 */
[----:B------:R-:W2:Y:S02]  /*69f0*/  @!P0 SYNCS.PHASECHK.TRANS64 P0, [R0+URZ+0x28], R3 ;  /* 0x00002803000085a7 */ /* 0x000ea400080010ff */
[----:B--2---:R-:W-:Y:S05]  /*6a00*/  @!P0 BRA `(.L_x_105) ;  /* 0xfffffffc00f08947 */ /* 0x004fea000383ffff */
[----:B------:R-:W-:Y:S05]  /*6a10*/  BRA `(.L_x_33) ;  /* 0xffffffb400187947 */ /* 0x000fea000383ffff */
.L_x_39:
[----:B-1----:R1:W2:Y:S02]  /*6a20*/  SYNCS.PHASECHK.TRANS64.TRYWAIT P0, [R3+URZ+0x70], R0 ;  /* 0x00007000030075a7 */ /* 0x0022a400080011ff */
[----:B--2---:R-:W-:Y:S05]  /*6a30*/  @!P0 NANOSLEEP.SYNCS 0x989680 ;  /* 0x009896800000895d */ /* 0x004fea0003900000 */
[----:B------:R-:W2:Y:S02]  /*6a40*/  @!P0 SYNCS.PHASECHK.TRANS64 P0, [R3+URZ+0x70], R0 ;  /* 0x00007000030085a7 */ /* 0x000ea400080010ff */
[----:B--2---:R-:W-:Y:S05]  /*6a50*/  @!P0 BRA `(.L_x_39) ;  /* 0xfffffffc00f08947 */ /* 0x004fea000383ffff */
[----:B------:R-:W-:Y:S05]  /*6a60*/  BRA `(.L_x_106) ;  /* 0xffffffb400c47947 */ /* 0x000fea000383ffff */
.L_x_43:
[----:B------:R-:W-:-:S07]  /*6a70*/  MOV R0, UR4 ;  /* 0x0000000400007c02 */ /* 0x000fce0008000f00 */
.L_x_107:
[----:B-1----:R1:W2:Y:S02]  /*6a80*/  SYNCS.PHASECHK.TRANS64.TRYWAIT P0, [R0+URZ], R2 ;  /* 0x00000002000075a7 */ /* 0x0022a400080011ff */
[----:B--2---:R-:W-:Y:S05]  /*6a90*/  @!P0 NANOSLEEP.SYNCS 0x989680 ;  /* 0x009896800000895d */ /* 0x004fea0003900000 */
[----:B------:R-:W2:Y:S02]  /*6aa0*/  @!P0 SYNCS.PHASECHK.TRANS64 P0, [R0+URZ], R2 ;  /* 0x00000002000085a7 */ /* 0x000ea400080010ff */
[----:B--2---:R-:W-:Y:S05]  /*6ab0*/  @!P0 BRA `(.L_x_107) ;  /* 0xfffffffc00f08947 */ /* 0x004fea000383ffff */
[----:B------:R-:W-:Y:S05]  /*6ac0*/  BRA `(.L_x_108) ;  /* 0xffffffbc00687947 */ /* 0x000fea000383ffff */
.L_x_44:
[----:B------:R-:W-:-:S07]  /*6ad0*/  MOV R0, UR5 ;  /* 0x0000000500007c02 */ /* 0x000fce0008000f00 */
.L_x_109:
[----:B-1----:R1:W2:Y:S02]  /*6ae0*/  SYNCS.PHASECHK.TRANS64.TRYWAIT P0, [R0+URZ], R3 ;  /* 0x00000003000075a7 */ /* 0x0022a400080011ff */
[----:B--2---:R-:W-:Y:S05]  /*6af0*/  @!P0 NANOSLEEP.SYNCS 0x989680 ;  /* 0x009896800000895d */ /* 0x004fea0003900000 */
[----:B------:R-:W2:Y:S02]  /*6b00*/  @!P0 SYNCS.PHASECHK.TRANS64 P0, [R0+URZ], R3 ;  /* 0x00000003000085a7 */ /* 0x000ea400080010ff */
[----:B--2---:R-:W-:Y:S05]  /*6b10*/  @!P0 BRA `(.L_x_109) ;  /* 0xfffffffc00f08947 */ /* 0x004fea000383ffff */
[----:B------:R-:W-:Y:S05]  /*6b20*/  BRA `(.L_x_110) ;  /* 0xffffffbc00747947 */ /* 0x000fea000383ffff */
.L_x_45:
[----:B------:R-:W-:-:S07]  /*6b30*/  MOV R0, UR5 ;  /* 0x0000000500007c02 */ /* 0x000fce0008000f00 */
.L_x_111:
[----:B-1----:R1:W2:Y:S02]  /*6b40*/  SYNCS.PHASECHK.TRANS64.TRYWAIT P0, [R0+URZ], R3 ;  /* 0x00000003000075a7 */ /* 0x0022a400080011ff */
[----:B--2---:R-:W-:Y:S05]  /*6b50*/  @!P0 NANOSLEEP.SYNCS 0x989680 ;  /* 0x009896800000895d */ /* 0x004fea0003900000 */
[----:B------:R-:W2:Y:S02]  /*6b60*/  @!P0 SYNCS.PHASECHK.TRANS64 P0, [R0+URZ], R3 ;  /* 0x00000003000085a7 */ /* 0x000ea400080010ff */
[----:B--2---:R-:W-:Y:S05]  /*6b70*/  @!P0 BRA `(.L_x_111) ;  /* 0xfffffffc00f08947 */ /* 0x004fea000383ffff */
[----:B------:R-:W-:Y:S05]  /*6b80*/  BRA `(.L_x_112) ;  /* 0xffffffbc00807947 */ /* 0x000fea000383ffff */
.L_x_46:
[----:B------:R-:W-:-:S07]  /*6b90*/  MOV R0, UR5 ;  /* 0x0000000500007c02 */ /* 0x000fce0008000f00 */
.L_x_113:
[----:B-1----:R1:W2:Y:S02]  /*6ba0*/  SYNCS.PHASECHK.TRANS64.TRYWAIT P0, [R0+URZ], R3 ;  /* 0x00000003000075a7 */ /* 0x0022a400080011ff */
[----:B--2---:R-:W-:Y:S05]  /*6bb0*/  @!P0 NANOSLEEP.SYNCS 0x989680 ;  /* 0x009896800000895d */ /* 0x004fea0003900000 */
[----:B------:R-:W2:Y:S02]  /*6bc0*/  @!P0 SYNCS.PHASECHK.TRANS64 P0, [R0+URZ], R3 ;  /* 0x00000003000085a7 */ /* 0x000ea400080010ff */
[----:B--2---:R-:W-:Y:S05]  /*6bd0*/  @!P0 BRA `(.L_x_113) ;  /* 0xfffffffc00f08947 */ /* 0x004fea000383ffff */
[----:B------:R-:W-:Y:S05]  /*6be0*/  BRA `(.L_x_114) ;  /* 0xffffffbc008c7947 */ /* 0x000fea000383ffff */
.L_x_49:
[----:B--2---:R2:W3:Y:S02]  /*6bf0*/  SYNCS.PHASECHK.TRANS64.TRYWAIT P0, [R2+URZ+0xd0], R4 ;  /* 0x0000d004020075a7 */ /* 0x0044e400080011ff */
[----:B---3--:R-:W-:Y:S05]  /*6c00*/  @!P0 NANOSLEEP.SYNCS 0x989680 ;  /* 0x009896800000895d */ /* 0x008fea0003900000 */
[----:B------:R-:W3:Y:S02]  /*6c10*/  @!P0 SYNCS.PHASECHK.TRANS64 P0, [R2+URZ+0xd0], R4 ;  /* 0x0000d004020085a7 */ /* 0x000ee400080010ff */
[----:B---3--:R-:W-:Y:S05]  /*6c20*/  @!P0 BRA `(.L_x_49) ;  /* 0xfffffffc00f08947 */ /* 0x008fea000383ffff */
[----:B------:R-:W-:Y:S05]  /*6c30*/  BRA `(.L_x_115) ;  /* 0xffffffbc00e87947 */ /* 0x000fea000383ffff */
.L_x_50:
[----:B------:R-:W-:-:S07]  /*6c40*/  MOV R2, UR4 ;  /* 0x0000000400027c02 */ /* 0x000fce0008000f00 */
.L_x_116:
[----:B--2---:R2:W3:Y:S02]  /*6c50*/  SYNCS.PHASECHK.TRANS64.TRYWAIT P0, [R2+URZ+0x80], R5 ;  /* 0x00008005020075a7 */ /* 0x0044e400080011ff */
[----:B---3--:R-:W-:Y:S05]  /*6c60*/  @!P0 NANOSLEEP.SYNCS 0x989680 ;  /* 0x009896800000895d */ /* 0x008fea0003900000 */
[----:B------:R-:W3:Y:S02]  /*6c70*/  @!P0 SYNCS.PHASECHK.TRANS64 P0, [R2+URZ+0x80], R5 ;  /* 0x00008005020085a7 */ /* 0x000ee400080010ff */
[----:B---3--:R-:W-:Y:S05]  /*6c80*/  @!P0 BRA `(.L_x_116) ;  /* 0xfffffffc00f08947 */ /* 0x008fea000383ffff */
[----:B------:R-:W-:Y:S05]  /*6c90*/  BRA `(.L_x_117) ;  /* 0xffffffbc00f87947 */ /* 0x000fea000383ffff */
.L_x_51:
[----:B--2---:R2:W3:Y:S02]  /*6ca0*/  SYNCS.PHASECHK.TRANS64.TRYWAIT P1, [R2+URZ+0x70], R4 ;  /* 0x00007004020075a7 */ /* 0x0044e400080211ff */
[----:B---3--:R-:W-:Y:S05]  /*6cb0*/  @!P1 NANOSLEEP.SYNCS 0x989680 ;  /* 0x009896800000995d */ /* 0x008fea0003900000 */
[----:B------:R-:W3:Y:S02]  /*6cc0*/  @!P1 SYNCS.PHASECHK.TRANS64 P1, [R2+URZ+0x70], R4 ;  /* 0x00007004020095a7 */ /* 0x000ee400080210ff */
[----:B---3--:R-:W-:Y:S05]  /*6cd0*/  @!P1 BRA `(.L_x_51) ;  /* 0xfffffffc00f09947 */ /* 0x008fea000383ffff */
[----:B------:R-:W-:Y:S05]  /*6ce0*/  BRA `(.L_x_118) ;  /* 0xffffffc000287947 */ /* 0x000fea000383ffff */
.L_x_54:
[----:B------:R-:W-:-:S07]  /*6cf0*/  MOV R0, UR4 ;  /* 0x0000000400007c02 */ /* 0x000fce0008000f00 */
.L_x_119:
[----:B--2---:R2:W3:Y:S02]  /*6d00*/  SYNCS.PHASECHK.TRANS64.TRYWAIT P0, [R0+URZ+0x80], R2 ;  /* 0x00008002000075a7 */ /* 0x0044e400080011ff */
[----:B---3--:R-:W-:Y:S05]  /*6d10*/  @!P0 NANOSLEEP.SYNCS 0x989680 ;  /* 0x009896800000895d */ /* 0x008fea0003900000 */
[----:B------:R-:W3:Y:S02]  /*6d20*/  @!P0 SYNCS.PHASECHK.TRANS64 P0, [R0+URZ+0x80], R2 ;  /* 0x00008002000085a7 */ /* 0x000ee400080010ff */
[----:B---3--:R-:W-:Y:S05]  /*6d30*/  @!P0 BRA `(.L_x_119) ;  /* 0xfffffffc00f08947 */ /* 0x008fea000383ffff */
[----:B------:R-:W-:Y:S05]  /*6d40*/  BRA `(.L_x_53) ;  /* 0xffffffc0007c7947 */ /* 0x000fea000383ffff */
.L_x_61:
[----:B-1----:R1:W2:Y:S02]  /*6d50*/  SYNCS.PHASECHK.TRANS64.TRYWAIT P1, [R0+URZ+0x70], R2 ;  /* 0x00007002000075a7 */ /* 0x0022a400080211ff */
[----:B--2---:R-:W-:Y:S05]  /*6d60*/  @!P1 NANOSLEEP.SYNCS 0x989680 ;  /* 0x009896800000995d */ /* 0x004fea0003900000 */
[----:B------:R-:W2:Y:S02]  /*6d70*/  @!P1 SYNCS.PHASECHK.TRANS64 P1, [R0+URZ+0x70], R2 ;  /* 0x00007002000095a7 */ /* 0x000ea400080210ff */
[----:B--2---:R-:W-:Y:S05]  /*6d80*/  @!P1 BRA `(.L_x_61) ;  /* 0xfffffffc00f09947 */ /* 0x004fea000383ffff */
[----:B------:R-:W-:Y:S05]  /*6d90*/  BRA `(.L_x_120) ;  /* 0xffffffc400d87947 */ /* 0x000fea000383ffff */
.L_x_62:
[----:B------:R-:W-:-:S07]  /*6da0*/  MOV R2, UR19 ;  /* 0x0000001300027c02 */ /* 0x000fce0008000f00 */
.L_x_121:
[----:B-1----:R1:W2:Y:S02]  /*6db0*/  SYNCS.PHASECHK.TRANS64.TRYWAIT P0, [R2+URZ+0xb0], R0 ;  /* 0x0000b000020075a7 */ /* 0x0022a400080011ff */
[----:B--2---:R-:W-:Y:S05]  /*6dc0*/  @!P0 NANOSLEEP.SYNCS 0x989680 ;  /* 0x009896800000895d */ /* 0x004fea0003900000 */
[----:B------:R-:W2:Y:S02]  /*6dd0*/  @!P0 SYNCS.PHASECHK.TRANS64 P0, [R2+URZ+0xb0], R0 ;  /* 0x0000b000020085a7 */ /* 0x000ea400080010ff */
[----:B--2---:R-:W-:Y:S05]  /*6de0*/  @!P0 BRA `(.L_x_121) ;  /* 0xfffffffc00f08947 */ /* 0x004fea000383ffff */
[----:B------:R-:W-:Y:S05]  /*6df0*/  BRA `(.L_x_122) ;  /* 0xffffffc8000c7947 */ /* 0x000fea000383ffff */
.L_x_65:
[----:B------:R-:W-:Y:S07]  /*6e00*/  MOV R0, UR6 ;  /* 0x0000000600007c02 */ /* 0x000fee0008000f00 */
.L_x_123:
[----:B-1----:R1:W2:Y:S02]  /*6e10*/  SYNCS.PHASECHK.TRANS64.TRYWAIT P0, [R0+URZ], R2 ;  /* 0x00000002000075a7 */ /* 0x0022a400080011ff */
[----:B--2---:R-:W-:Y:S05]  /*6e20*/  @!P0 NANOSLEEP.SYNCS 0x989680 ;  /* 0x009896800000895d */ /* 0x004fea0003900000 */
[----:B------:R-:W2:Y:S02]  /*6e30*/  @!P0 SYNCS.PHASECHK.TRANS64 P0, [R0+URZ], R2 ;  /* 0x00000002000085a7 */ /* 0x000ea400080010ff */
[----:B--2---:R-:W-:Y:S05]  /*6e40*/  @!P0 BRA `(.L_x_123) ;  /* 0xfffffffc00f08947 */ /* 0x004fea000383ffff */
[----:B------:R-:W-:Y:S05]  /*6e50*/  BRA `(.L_x_64) ;  /* 0xffffffc800447947 */ /* 0x000fea000383ffff */
.L_x_68:
[----:B------:R-:W-:-:S07]  /*6e60*/  MOV R0, UR4 ;  /* 0x0000000400007c02 */ /* 0x000fce0008000f00 */
.L_x_124:
[----:B--2---:R2:W4:Y:S02]  /*6e70*/  SYNCS.PHASECHK.TRANS64.TRYWAIT P0, [R0+URZ], R2 ;  /* 0x00000002000075a7 */ /* 0x00452400080011ff */
[----:B----4-:R-:W-:Y:S05]  /*6e80*/  @!P0 NANOSLEEP.SYNCS 0x989680 ;  /* 0x009896800000895d */ /* 0x010fea0003900000 */
[----:B------:R-:W4:Y:S02]  /*6e90*/  @!P0 SYNCS.PHASECHK.TRANS64 P0, [R0+URZ], R2 ;  /* 0x00000002000085a7 */ /* 0x000f2400080010ff */
[----:B----4-:R-:W-:Y:S05]  /*6ea0*/  @!P0 BRA `(.L_x_124) ;  /* 0xfffffffc00f08947 */ /* 0x010fea000383ffff */
[----:B------:R-:W-:Y:S05]  /*6eb0*/  BRA `(.L_x_125) ;  /* 0xffffffc800e47947 */ /* 0x000fea000383ffff */
.L_x_69:
[----:B------:R-:W-:-:S07]  /*6ec0*/  MOV R0, UR5 ;  /* 0x0000000500007c02 */ /* 0x000fce0008000f00 */
.L_x_126:
[----:B-1----:R1:W2:Y:S02]  /*6ed0*/  SYNCS.PHASECHK.TRANS64.TRYWAIT P0, [R0+URZ], R3 ;  /* 0x00000003000075a7 */ /* 0x0022a400080011ff */
[----:B--2---:R-:W-:Y:S05]  /*6ee0*/  @!P0 NANOSLEEP.SYNCS 0x989680 ;  /* 0x009896800000895d */ /* 0x004fea0003900000 */
[----:B------:R-:W2:Y:S02]  /*6ef0*/  @!P0 SYNCS.PHASECHK.TRANS64 P0, [R0+URZ], R3 ;  /* 0x00000003000085a7 */ /* 0x000ea400080010ff */
[----:B--2---:R-:W-:Y:S05]  /*6f00*/  @!P0 BRA `(.L_x_126) ;  /* 0xfffffffc00f08947 */ /* 0x004fea000383ffff */
[----:B------:R-:W-:Y:S05]  /*6f10*/  BRA `(.L_x_127) ;  /* 0xffffffc800f07947 */ /* 0x000fea000383ffff */
.L_x_70:
[----:B------:R-:W-:-:S07]  /*6f20*/  MOV R0, UR5 ;  /* 0x0000000500007c02 */ /* 0x000fce0008000f00 */
.L_x_128:
[----:B-1----:R1:W2:Y:S02]  /*6f30*/  SYNCS.PHASECHK.TRANS64.TRYWAIT P0, [R0+URZ], R3 ;  /* 0x00000003000075a7 */ /* 0x0022a400080011ff */
[----:B--2---:R-:W-:Y:S05]  /*6f40*/  @!P0 NANOSLEEP.SYNCS 0x989680 ;  /* 0x009896800000895d */ /* 0x004fea0003900000 */
[----:B------:R-:W2:Y:S02]  /*6f50*/  @!P0 SYNCS.PHASECHK.TRANS64 P0, [R0+URZ], R3 ;  /* 0x00000003000085a7 */ /* 0x000ea400080010ff */
[----:B--2---:R-:W-:Y:S05]  /*6f60*/  @!P0 BRA `(.L_x_128) ;  /* 0xfffffffc00f08947 */ /* 0x004fea000383ffff */
[----:B------:R-:W-:Y:S05]  /*6f70*/  BRA `(.L_x_129) ;  /* 0xffffffc800fc7947 */ /* 0x000fea000383ffff */
.L_x_71:
[----:B-1----:R-:W-:-:S07]  /*6f80*/  MOV R0, UR4 ;  /* 0x0000000400007c02 */ /* 0x002fce0008000f00 */
.L_x_130:
[----:B-1----:R1:W2:Y:S02]  /*6f90*/  SYNCS.PHASECHK.TRANS64.TRYWAIT P0, [R0+URZ], R2 ;  /* 0x00000002000075a7 */ /* 0x0022a400080011ff */
[----:B--2---:R-:W-:Y:S05]  /*6fa0*/  @!P0 NANOSLEEP.SYNCS 0x989680 ;  /* 0x009896800000895d */ /* 0x004fea0003900000 */
[----:B------:R-:W2:Y:S02]  /*6fb0*/  @!P0 SYNCS.PHASECHK.TRANS64 P0, [R0+URZ], R2 ;  /* 0x00000002000085a7 */ /* 0x000ea400080010ff */
[----:B--2---:R-:W-:Y:S05]  /*6fc0*/  @!P0 BRA `(.L_x_130) ;  /* 0xfffffffc00f08947 */ /* 0x004fea000383ffff */
[----:B------:R-:W-:Y:S05]  /*6fd0*/  BRA `(.L_x_131) ;  /* 0xffffffcc00087947 */ /* 0x000fea000383ffff */
.L_x_76:
[----:B---3--:R3:W4:Y:S02]  /*6fe0*/  SYNCS.PHASECHK.TRANS64.TRYWAIT P0, [R12+URZ+0x70], R0 ;  /* 0x000070000c0075a7 */ /* 0x00872400080011ff */
[----:B----4-:R-:W-:Y:S05]  /*6ff0*/  @!P0 NANOSLEEP.SYNCS 0x989680 ;  /* 0x009896800000895d */ /* 0x010fea0003900000 */
[----:B------:R-:W4:Y:S02]  /*7000*/  @!P0 SYNCS.PHASECHK.TRANS64 P0, [R12+URZ+0x70], R0 ;  /* 0x000070000c0085a7 */ /* 0x000f2400080010ff */
[----:B----4-:R-:W-:Y:S05]  /*7010*/  @!P0 BRA `(.L_x_76) ;  /* 0xfffffffc00f08947 */ /* 0x010fea000383ffff */
[----:B------:R-:W-:Y:S05]  /*7020*/  BRA `(.L_x_132) ;  /* 0xffffffd0001c7947 */ /* 0x000fea000383ffff */
.L_x_79:
[----:B-1----:R-:W-:Y:S07]  /*7030*/  MOV R0, UR17 ;  /* 0x0000001100007c02 */ /* 0x002fee0008000f00 */
.L_x_133:
[----:B-1----:R1:W3:Y:S02]  /*7040*/  SYNCS.PHASECHK.TRANS64.TRYWAIT P2, [R0+URZ+0x68], R8 ;  /* 0x00006808000075a7 */ /* 0x0022e400080411ff */
[----:B---3--:R-:W-:Y:S05]  /*7050*/  @!P2 NANOSLEEP.SYNCS 0x989680 ;  /* 0x009896800000a95d */ /* 0x008fea0003900000 */
[----:B------:R-:W3:Y:S02]  /*7060*/  @!P2 SYNCS.PHASECHK.TRANS64 P2, [R0+URZ+0x68], R8 ;  /* 0x000068080000a5a7 */ /* 0x000ee400080410ff */
[----:B---3--:R-:W-:Y:S05]  /*7070*/  @!P2 BRA `(.L_x_133) ;  /* 0xfffffffc00f0a947 */ /* 0x008fea000383ffff */
[----:B------:R-:W-:Y:S05]  /*7080*/  BRA `(.L_x_78) ;  /* 0xffffffd4007c7947 */ /* 0x000fea000383ffff */
.L_x_82:
[----:B-1----:R-:W-:Y:S07]  /*7090*/  MOV R0, UR17 ;  /* 0x0000001100007c02 */ /* 0x002fee0008000f00 */
.L_x_134:
[----:B-1----:R1:W3:Y:S02]  /*70a0*/  SYNCS.PHASECHK.TRANS64.TRYWAIT P0, [R0+URZ+0x58], R6 ;  /* 0x00005806000075a7 */ /* 0x0022e400080011ff */
[----:B---3--:R-:W-:Y:S05]  /*70b0*/  @!P0 NANOSLEEP.SYNCS 0x989680 ;  /* 0x009896800000895d */ /* 0x008fea0003900000 */
[----:B------:R-:W3:Y:S02]  /*70c0*/  @!P0 SYNCS.PHASECHK.TRANS64 P0, [R0+URZ+0x58], R6 ;  /* 0x00005806000085a7 */ /* 0x000ee400080010ff */
[----:B---3--:R-:W-:Y:S05]  /*70d0*/  @!P0 BRA `(.L_x_134) ;  /* 0xfffffffc00f08947 */ /* 0x008fea000383ffff */
[----:B------:R-:W-:Y:S05]  /*70e0*/  BRA `(.L_x_135) ;  /* 0xffffffd400cc7947 */ /* 0x000fea000383ffff */
.L_x_85:
[----:B---3--:R3:W1:Y:S02]  /*70f0*/  SYNCS.PHASECHK.TRANS64.TRYWAIT P0, [R3+URZ+0x70], R0 ;  /* 0x00007000030075a7 */ /* 0x00866400080011ff */
[----:B-1----:R-:W-:Y:S05]  /*7100*/  @!P0 NANOSLEEP.SYNCS 0x989680 ;  /* 0x009896800000895d */ /* 0x002fea0003900000 */
[----:B------:R-:W1:Y:S02]  /*7110*/  @!P0 SYNCS.PHASECHK.TRANS64 P0, [R3+URZ+0x70], R0 ;  /* 0x00007000030085a7 */ /* 0x000e6400080010ff */
[----:B-1----:R-:W-:Y:S05]  /*7120*/  @!P0 BRA `(.L_x_85) ;  /* 0xfffffffc00f08947 */ /* 0x002fea000383ffff */
[----:B------:R-:W-:Y:S05]  /*7130*/  BRA `(.L_x_136) ;  /* 0xffffffdc00147947 */ /* 0x000fea000383ffff */
.L_x_96:
[----:B-1----:R-:W-:Y:S04]  /*7140*/  MOV R0, UR44 ;  /* 0x0000002c00007c02 */ /* 0x002fe80008000f00 */
[----:B------:R1:W2:Y:S03]  /*7150*/  SYNCS.PHASECHK.TRANS64.TRYWAIT P1, [R0+URZ+0x50], R4 ;  /* 0x00005004000075a7 */ /* 0x0002a600080211ff */
[----:B--2---:R-:W-:Y:S05]  /*7160*/  @!P1 NANOSLEEP.SYNCS 0x989680 ;  /* 0x009896800000995d */ /* 0x004fea0003900000 */
[----:B------:R-:W2:Y:S02]  /*7170*/  @!P1 SYNCS.PHASECHK.TRANS64 P1, [R0+URZ+0x50], R4 ;  /* 0x00005004000095a7 */ /* 0x000ea400080210ff */
[----:B--2---:R-:W-:Y:S05]  /*7180*/  @!P1 BRA `(.L_x_96) ;  /* 0xfffffffc00ec9947 */ /* 0x004fea000383ffff */
[----:B------:R-:W-:Y:S05]  /*7190*/  BRA `(.L_x_95) ;  /* 0xffffffe800647947 */ /* 0x000fea000383ffff */
.L_x_98:
[----:B------:R1:W1:Y:S02]  /*71a0*/  SYNCS.PHASECHK.TRANS64.TRYWAIT P1, [R16+URZ+0x90], R3 ;  /* 0x00009003100075a7 */ /* 0x00026400080211ff */
[----:B-1----:R-:W-:Y:S05]  /*71b0*/  @!P1 NANOSLEEP.SYNCS 0x989680 ;  /* 0x009896800000995d */ /* 0x002fea0003900000 */
[----:B------:R-:W1:Y:S02]  /*71c0*/  @!P1 SYNCS.PHASECHK.TRANS64 P1, [R16+URZ+0x90], R3 ;  /* 0x00009003100095a7 */ /* 0x000e6400080210ff */
[----:B-1----:R-:W-:Y:S05]  /*71d0*/  @!P1 BRA `(.L_x_98) ;  /* 0xfffffffc00f09947 */ /* 0x002fea000383ffff */
[----:B------:R-:W-:Y:S05]  /*71e0*/  BRA `(.L_x_97) ;  /* 0xffffffe800a07947 */ /* 0x000fea000383ffff */
        .weak           $__internal_0_$__cuda_sm10x_tcgen05_guardrail_trap_col_being_dealloced_not_returned_by_alloc
        .type           $__internal_0_$__cuda_sm10x_tcgen05_guardrail_trap_col_being_dealloced_not_returned_by_alloc,@function
        .size           $__internal_0_$__cuda_sm10x_tcgen05_guardrail_trap_col_being_dealloced_not_returned_by_alloc,($__internal_1_$__cuda_sm10x_tcgen05_guardrail_trap_phase_invalid_during_alloc - $__internal_0_$__cuda_sm10x_tcgen05_guardrail_trap_col_being_dealloced_not_returned_by_alloc)
$__internal_0_$__cuda_sm10x_tcgen05_guardrail_trap_col_being_dealloced_not_returned_by_alloc:
[----:B------:R-:W-:Y:S05]  /*71f0*/  BPT.TRAP 0x1 ;  /* 0x000000040000795c */ /* 0x000fea0000300000 */
[----:B------:R-:W-:-:S04]  /*7200*/  HFMA2 R3, -RZ, RZ, 0, 0 ;  /* 0x00000000ff037431 */ /* 0x000fc800000001ff */
[----:B------:R-:W-:Y:S05]  /*7210*/  RET.REL.NODEC R2 `(_ZN7cutlass13device_kernelINS_4gemm6kernel13GemmUniversalIN4cute5tupleIJiiiiEEENS1_10collective13CollectiveMmaINS1_35MainloopSm100TmaUmmaWarpSpecializedILi5ELi2ELi4ENS5_IJNS4_1CILi2EEESB_NSA_ILi1EEEEEEEENS5_IJNSA_ILi64EEESF_NSA_ILi32EEEEEEaNS5_IJlSC_lEEEaSI_NS4_8TiledMMAINS4_8MMA_AtomIJNS4_15SM100_MMA_S8_SSIaaiLi64ELi64ELNS4_4UMMA5MajorE0ELSN_0ELNSM_8SaturateE0EEEEEENS4_6LayoutINS5_IJSC_SC_SC_EEENS5_IJNSA_ILi0EEEST_ST_EEEEENS5_IJNS4_10UnderscoreESW_SW_EEEEENS4_23SM90_TMA_LOAD_MULTICASTENS4_14ComposedLayoutINS4_7SwizzleILi1ELi4ELi3EEENS4_18smem_ptr_flag_bitsILi8EEENSR_INS5_IJNSA_ILi8EEESG_EEENS5_IJSG_SC_EEEEEEEvNS4_8identityESZ_S19_vS1A_EENS_8epilogue10collective18CollectiveEpilogueINS1C_23Sm100TmaWarpSpecializedILi1ELi1ELi32ELb0ELb0EEEJSH_NS5_IJNSR_ISF_SC_EES1H_EEEaSI_aSI_NS1C_6fusion15FusionCallbacksIS1G_NS1J_17LinearCombinationIaiaiLNS_15FloatRoundStyleE2EEESH_S1I_JEEENS4_5SM1004TMEM4LOAD26SM100_TMEM_LOAD_16dp32b32xENS4_13SM90_TMA_LOADENS10_INS11_ILi2ELi4ELi3EEES14_NSR_INS5_IJS15_SF_EEENS5_IJSF_SC_EEEEEEENS4_39AutoVectorizingCopyWithAssumedAlignmentILi128EEENS4_14SM90_TMA_STOREES1Y_S20_S20_EEEvvEEEEvNT_6ParamsE) ;  /* 0xffffff8c02787950 */ /* 0x000fea0003c3ffff */
        .weak           $__internal_1_$__cuda_sm10x_tcgen05_guardrail_trap_phase_invalid_during_alloc
        .type           $__internal_1_$__cuda_sm10x_tcgen05_guardrail_trap_phase_invalid_during_alloc,@function
        .size           $__internal_1_$__cuda_sm10x_tcgen05_guardrail_trap_phase_invalid_during_alloc,($__internal_2_$__cuda_sm10x_tcgen05_guardrail_trap_unallocated_columns_being_dealloced - $__internal_1_$__cuda_sm10x_tcgen05_guardrail_trap_phase_invalid_during_alloc)
$__internal_1_$__cuda_sm10x_tcgen05_guardrail_trap_phase_invalid_during_alloc:
[----:B------:R-:W-:Y:S05]  /*7220*/  BPT.TRAP 0x1 ;  /* 0x000000040000795c */ /* 0x000fea0000300000 */
[----:B------:R-:W-:-:S04]  /*7230*/  MOV R5, 0x0 ;  /* 0x0000000000057802 */ /* 0x000fc80000000f00 */
[----:B------:R-:W-:Y:S05]  /*7240*/  RET.REL.NODEC R4 `(_ZN7cutlass13device_kernelINS_4gemm6kernel13GemmUniversalIN4cute5tupleIJiiiiEEENS1_10collective13CollectiveMmaINS1_35MainloopSm100TmaUmmaWarpSpecializedILi5ELi2ELi4ENS5_IJNS4_1CILi2EEESB_NSA_ILi1EEEEEEEENS5_IJNSA_ILi64EEESF_NSA_ILi32EEEEEEaNS5_IJlSC_lEEEaSI_NS4_8TiledMMAINS4_8MMA_AtomIJNS4_15SM100_MMA_S8_SSIaaiLi64ELi64ELNS4_4UMMA5MajorE0ELSN_0ELNSM_8SaturateE0EEEEEENS4_6LayoutINS5_IJSC_SC_SC_EEENS5_IJNSA_ILi0EEEST_ST_EEEEENS5_IJNS4_10UnderscoreESW_SW_EEEEENS4_23SM90_TMA_LOAD_MULTICASTENS4_14ComposedLayoutINS4_7SwizzleILi1ELi4ELi3EEENS4_18smem_ptr_flag_bitsILi8EEENSR_INS5_IJNSA_ILi8EEESG_EEENS5_IJSG_SC_EEEEEEEvNS4_8identityESZ_S19_vS1A_EENS_8epilogue10collective18CollectiveEpilogueINS1C_23Sm100TmaWarpSpecializedILi1ELi1ELi32ELb0ELb0EEEJSH_NS5_IJNSR_ISF_SC_EES1H_EEEaSI_aSI_NS1C_6fusion15FusionCallbacksIS1G_NS1J_17LinearCombinationIaiaiLNS_15FloatRoundStyleE2EEESH_S1I_JEEENS4_5SM1004TMEM4LOAD26SM100_TMEM_LOAD_16dp32b32xENS4_13SM90_TMA_LOADENS10_INS11_ILi2ELi4ELi3EEES14_NSR_INS5_IJS15_SF_EEENS5_IJSF_SC_EEEEEEENS4_39AutoVectorizingCopyWithAssumedAlignmentILi128EEENS4_14SM90_TMA_STOREES1Y_S20_S20_EEEvvEEEEvNT_6ParamsE) ;  /* 0xffffff8c046c7950 */ /* 0x000fea0003c3ffff */
        .weak           $__internal_2_$__cuda_sm10x_tcgen05_guardrail_trap_unallocated_columns_being_dealloced
        .type           $__internal_2_$__cuda_sm10x_tcgen05_guardrail_trap_unallocated_columns_being_dealloced,@function
        .size           $__internal_2_$__cuda_sm10x_tcgen05_guardrail_trap_unallocated_columns_being_dealloced,(.L_x_138 - $__internal_2_$__cuda_sm10x_tcgen05_guardrail_trap_unallocated_columns_being_dealloced)
$__internal_2_$__cuda_sm10x_tcgen05_guardrail_trap_unallocated_columns_being_dealloced:
[----:B------:R-:W-:Y:S05]  /*7250*/  BPT.TRAP 0x1 ;  /* 0x000000040000795c */ /* 0x000fea0000300000 */
[----:B------:R-:W-:-:S04]  /*7260*/  HFMA2 R3, -RZ, RZ, 0, 0 ;  /* 0x00000000ff037431 */ /* 0x000fc800000001ff */
[----:B------:R-:W-:Y:S05]  /*7270*/  RET.REL.NODEC R2 `(_ZN7cutlass13device_kernelINS_4gemm6kernel13GemmUniversalIN4cute5tupleIJiiiiEEENS1_10collective13CollectiveMmaINS1_35MainloopSm100TmaUmmaWarpSpecializedILi5ELi2ELi4ENS5_IJNS4_1CILi2EEESB_NSA_ILi1EEEEEEEENS5_IJNSA_ILi64EEESF_NSA_ILi32EEEEEEaNS5_IJlSC_lEEEaSI_NS4_8TiledMMAINS4_8MMA_AtomIJNS4_15SM100_MMA_S8_SSIaaiLi64ELi64ELNS4_4UMMA5MajorE0ELSN_0ELNSM_8SaturateE0EEEEEENS4_6LayoutINS5_IJSC_SC_SC_EEENS5_IJNSA_ILi0EEEST_ST_EEEEENS5_IJNS4_10UnderscoreESW_SW_EEEEENS4_23SM90_TMA_LOAD_MULTICASTENS4_14ComposedLayoutINS4_7SwizzleILi1ELi4ELi3EEENS4_18smem_ptr_flag_bitsILi8EEENSR_INS5_IJNSA_ILi8EEESG_EEENS5_IJSG_SC_EEEEEEEvNS4_8identityESZ_S19_vS1A_EENS_8epilogue10collective18CollectiveEpilogueINS1C_23Sm100TmaWarpSpecializedILi1ELi1ELi32ELb0ELb0EEEJSH_NS5_IJNSR_ISF_SC_EES1H_EEEaSI_aSI_NS1C_6fusion15FusionCallbacksIS1G_NS1J_17LinearCombinationIaiaiLNS_15FloatRoundStyleE2EEESH_S1I_JEEENS4_5SM1004TMEM4LOAD26SM100_TMEM_LOAD_16dp32b32xENS4_13SM90_TMA_LOADENS10_INS11_ILi2ELi4ELi3EEES14_NSR_INS5_IJS15_SF_EEENS5_IJSF_SC_EEEEEEENS4_39AutoVectorizingCopyWithAssumedAlignmentILi128EEENS4_14SM90_TMA_STOREES1Y_S20_S20_EEEvvEEEEvNT_6ParamsE) ;  /* 0xffffff8c02607950 */ /* 0x000fea0003c3ffff */
.L_x_137:
[----:B------:R-:W-:-:S00]  /*7280*/  BRA `(.L_x_137) ;  /* 0xfffffffc00fc7947 */ /* 0x000fc0000383ffff */
[----:B------:R-:W-:-:S00]  /*7290*/  NOP ;  /* 0x0000000000007918 */ /* 0x000fc00000000000 */
        /* <DEDUP_REMOVED lines=14> */
.L_x_138:


//--------------------- .nv.global.init           --------------------------
	.section	.nv.global.init,"aw",@progbits
.nv.global.init:
	.type		$str$27,@object
	.size		$str$27,($str$28 - $str$27)
$str$27:
        /*0000*/ 	.byte	0x28, 0x61, 0x64, 0x64, 0x72, 0x65, 0x73, 0x73, 0x20, 0x26, 0x20, 0x6d, 0x61, 0x73, 0x6b, 0x29
        /*0010*/ 	.byte	0x20, 0x3d, 0x3d, 0x20, 0x30, 0x00
	.type		$str$28,@object
	.size		$str$28,($str$26 - $str$28)
$str$28:
        /*0016*/ 	.byte	0x2f, 0x74, 0x6d, 0x70, 0x2f, 0x63, 0x75, 0x74, 0x6c, 0x61, 0x73, 0x73, 0x5f, 0x73, 0x77, 0x65
        /*0026*/ 	.byte	0x65, 0x70, 0x5f, 0x73, 0x72, 0x63, 0x2f, 0x69, 0x6e, 0x63, 0x6c, 0x75, 0x64, 0x65, 0x2f, 0x63
        /*0036*/ 	.byte	0x75, 0x74, 0x65, 0x2f, 0x70, 0x6f, 0x69, 0x6e, 0x74, 0x65, 0x72, 0x5f, 0x66, 0x6c, 0x61, 0x67
        /*0046*/ 	.byte	0x67, 0x65, 0x64, 0x2e, 0x68, 0x70, 0x70, 0x00
	.type		$str$26,@object
	.size		$str$26,($str$25 - $str$26)
$str$26:
        /*004e*/ 	.byte	0x2f, 0x74, 0x6d, 0x70, 0x2f, 0x63, 0x75, 0x74, 0x6c, 0x61, 0x73, 0x73, 0x5f, 0x73, 0x77, 0x65
        /*005e*/ 	.byte	0x65, 0x70, 0x5f, 0x73, 0x72, 0x63, 0x2f, 0x69, 0x6e, 0x63, 0x6c, 0x75, 0x64, 0x65, 0x2f, 0x63
        /*006e*/ 	.byte	0x75, 0x74, 0x65, 0x2f, 0x61, 0x74, 0x6f, 0x6d, 0x2f, 0x63, 0x6f, 0x70, 0x79, 0x5f, 0x74, 0x72
        /*007e*/ 	.byte	0x61, 0x69, 0x74, 0x73, 0x5f, 0x73, 0x6d, 0x31, 0x30, 0x30, 0x2e, 0x68, 0x70, 0x70, 0x00
	.type		$str$25,@object
	.size		$str$25,(__unnamed_1 - $str$25)
$str$25:
        /*008d*/ 	.byte	0x28, 0x28, 0x75, 0x69, 0x6e, 0x74, 0x33, 0x32, 0x5f, 0x74, 0x28, 0x74, 0x68, 0x72, 0x65, 0x61
        /*009d*/ 	.byte	0x64, 0x49, 0x64, 0x78, 0x2e, 0x78, 0x29, 0x20, 0x2f, 0x20, 0x33, 0x32, 0x29, 0x20, 0x25, 0x20
        /*00ad*/ 	.byte	0x34, 0x29, 0x20, 0x3d, 0x3d, 0x20, 0x28, 0x28, 0x28, 0x74, 0x6d, 0x65, 0x6d, 0x5f, 0x61, 0x64
        /*00bd*/ 	.byte	0x64, 0x72, 0x20, 0x3e, 0x3e, 0x20, 0x31, 0x36, 0x29, 0x20, 0x2f, 0x20, 0x33, 0x32, 0x29, 0x20
        /*00cd*/ 	.byte	0x25, 0x20, 0x34, 0x29, 0x00
	.type		__unnamed_1,@object
	.size		__unnamed_1,(__unnamed_2 - __unnamed_1)
__unnamed_1:
        /*00d2*/ 	.byte	0x61, 0x75, 0x74, 0x6f, 0x20, 0x63, 0x75, 0x74, 0x65, 0x3a, 0x3a, 0x61, 0x73, 0x5f, 0x70, 0x6f
        /* <DEDUP_REMOVED lines=24> */
        /*0262*/ 	.byte	0x00
	.type		__unnamed_2,@object
	.size		__unnamed_2,(.L_2 - __unnamed_2)
__unnamed_2:
        /* <DEDUP_REMOVED lines=41> */
.L_2:


//--------------------- .nv.shared._ZN7cutlass13device_kernelINS_4gemm6kernel13GemmUniversalIN4cute5tupleIJiiiiEEENS1_10collective13CollectiveMmaINS1_35MainloopSm100TmaUmmaWarpSpecializedILi5ELi2ELi4ENS5_IJNS4_1CILi2EEESB_NSA_ILi1EEEEEEEENS5_IJNSA_ILi64EEESF_NSA_ILi32EEEEEEaNS5_IJlSC_lEEEaSI_NS4_8TiledMMAINS4_8MMA_AtomIJNS4_15SM100_MMA_S8_SSIaaiLi64ELi64ELNS4_4UMMA5MajorE0ELSN_0ELNSM_8SaturateE0EEEEEENS4_6LayoutINS5_IJSC_SC_SC_EEENS5_IJNSA_ILi0EEEST_ST_EEEEENS5_IJNS4_10UnderscoreESW_SW_EEEEENS4_23SM90_TMA_LOAD_MULTICASTENS4_14ComposedLayoutINS4_7SwizzleILi1ELi4ELi3EEENS4_18smem_ptr_flag_bitsILi8EEENSR_INS5_IJNSA_ILi8EEESG_EEENS5_IJSG_SC_EEEEEEEvNS4_8identityESZ_S19_vS1A_EENS_8epilogue10collective18CollectiveEpilogueINS1C_23Sm100TmaWarpSpecializedILi1ELi1ELi32ELb0ELb0EEEJSH_NS5_IJNSR_ISF_SC_EES1H_EEEaSI_aSI_NS1C_6fusion15FusionCallbacksIS1G_NS1J_17LinearCombinationIaiaiLNS_15FloatRoundStyleE2EEESH_S1I_JEEENS4_5SM1004TMEM4LOAD26SM100_TMEM_LOAD_16dp32b32xENS4_13SM90_TMA_LOADENS10_INS11_ILi2ELi4ELi3EEES14_NSR_INS5_IJS15_SF_EEENS5_IJSF_SC_EEEEEEENS4_39AutoVectorizingCopyWithAssumedAlignmentILi128EEENS4_14SM90_TMA_STOREES1Y_S20_S20_EEEvvEEEEvNT_6ParamsE --------------------------
	.section	.nv.shared._ZN7cutlass13device_kernelINS_4gemm6kernel13GemmUniversalIN4cute5tupleIJiiiiEEENS1_10collective13CollectiveMmaINS1_35MainloopSm100TmaUmmaWarpSpecializedILi5ELi2ELi4ENS5_IJNS4_1CILi2EEESB_NSA_ILi1EEEEEEEENS5_IJNSA_ILi64EEESF_NSA_ILi32EEEEEEaNS5_IJlSC_lEEEaSI_NS4_8TiledMMAINS4_8MMA_AtomIJNS4_15SM100_MMA_S8_SSIaaiLi64ELi64ELNS4_4UMMA5MajorE0ELSN_0ELNSM_8SaturateE0EEEEEENS4_6LayoutINS5_IJSC_SC_SC_EEENS5_IJNSA_ILi0EEEST_ST_EEEEENS5_IJNS4_10UnderscoreESW_SW_EEEEENS4_23SM90_TMA_LOAD_MULTICASTENS4_14ComposedLayoutINS4_7SwizzleILi1ELi4ELi3EEENS4_18smem_ptr_flag_bitsILi8EEENSR_INS5_IJNSA_ILi8EEESG_EEENS5_IJSG_SC_EEEEEEEvNS4_8identityESZ_S19_vS1A_EENS_8epilogue10collective18CollectiveEpilogueINS1C_23Sm100TmaWarpSpecializedILi1ELi1ELi32ELb0ELb0EEEJSH_NS5_IJNSR_ISF_SC_EES1H_EEEaSI_aSI_NS1C_6fusion15FusionCallbacksIS1G_NS1J_17LinearCombinationIaiaiLNS_15FloatRoundStyleE2EEESH_S1I_JEEENS4_5SM1004TMEM4LOAD26SM100_TMEM_LOAD_16dp32b32xENS4_13SM90_TMA_LOADENS10_INS11_ILi2ELi4ELi3EEES14_NSR_INS5_IJS15_SF_EEENS5_IJSF_SC_EEEEEEENS4_39AutoVectorizingCopyWithAssumedAlignmentILi128EEENS4_14SM90_TMA_STOREES1Y_S20_S20_EEEvvEEEEvNT_6ParamsE,"aw",@nobits
	.sectionflags	@""
	.align	16
	.zero		1024


//--------------------- .nv.shared.reserved.0     --------------------------
	.section	.nv.shared.reserved.0,"aw",@nobits
	.weak		__nv_reservedSMEM_offset_0_alias
	.size		__nv_reservedSMEM_offset_0_alias, 0, 64
	.other		__nv_reservedSMEM_offset_0_alias,@"STO_CUDA_RESERVED_SHARED STV_DEFAULT"
__nv_reservedSMEM_offset_0_alias:
	.zero		0
.nv.shared.reserved.0:
	.zero		64
	.weak		__nv_reservedSMEM_tcgen05_partition
	.type		__nv_reservedSMEM_tcgen05_partition,@object
	.size		__nv_reservedSMEM_tcgen05_partition,(.L_0 - __nv_reservedSMEM_tcgen05_partition)
__nv_reservedSMEM_tcgen05_partition:
	.zero		32
.L_0:


//--------------------- .nv.global                --------------------------
	.section	.nv.global,"aw",@nobits
.nv.global:
	.type		_ZN40_INTERNAL_4f000213_4_k_cu_be4407e3_106554cute1_E,@object
	.size		_ZN40_INTERNAL_4f000213_4_k_cu_be4407e3_106554cute1_E,(_ZN40_INTERNAL_4f000213_4_k_cu_be4407e3_106554cuda3std3__45__cpo6cbeginE - _ZN40_INTERNAL_4f000213_4_k_cu_be4407e3_106554cute1_E)
_ZN40_INTERNAL_4f000213_4_k_cu_be4407e3_106554cute1_E:
	.zero		1
	.type		_ZN40_INTERNAL_4f000213_4_k_cu_be4407e3_106554cuda3std3__45__cpo6cbeginE,@object
	.size		_ZN40_INTERNAL_4f000213_4_k_cu_be4407e3_106554cuda3std3__45__cpo6cbeginE,(_ZN40_INTERNAL_4f000213_4_k_cu_be4407e3_106554cuda3std3__48in_placeE - _ZN40_INTERNAL_4f000213_4_k_cu_be4407e3_106554cuda3std3__45__cpo6cbeginE)
_ZN40_INTERNAL_4f000213_4_k_cu_be4407e3_106554cuda3std3__45__cpo6cbeginE:
	.zero		1
	.type		_ZN40_INTERNAL_4f000213_4_k_cu_be4407e3_106554cuda3std3__48in_placeE,@object
	.size		_ZN40_INTERNAL_4f000213_4_k_cu_be4407e3_106554cuda3std3__48in_placeE,(_ZN40_INTERNAL_4f000213_4_k_cu_be4407e3_106554cuda3std6ranges3__45__cpo9iter_moveE - _ZN40_INTERNAL_4f000213_4_k_cu_be4407e3_106554cuda3std3__48in_placeE)
_ZN40_INTERNAL_4f000213_4_k_cu_be4407e3_106554cuda3std3__48in_placeE:
	.zero		1
	.type		_ZN40_INTERNAL_4f000213_4_k_cu_be4407e3_106554cuda3std6ranges3__45__cpo9iter_moveE,@object
	.size		_ZN40_INTERNAL_4f000213_4_k_cu_be4407e3_106554cuda3std6ranges3__45__cpo9iter_moveE,(_ZN40_INTERNAL_4f000213_4_k_cu_be4407e3_106554cuda3std3__45__cpo5beginE - _ZN40_INTERNAL_4f000213_4_k_cu_be4407e3_106554cuda3std6ranges3__45__cpo9iter_moveE)
_ZN40_INTERNAL_4f000213_4_k_cu_be4407e3_106554cuda3std6ranges3__45__cpo9iter_moveE:
	.zero		1
	.type		_ZN40_INTERNAL_4f000213_4_k_cu_be4407e3_106554cuda3std3__45__cpo5beginE,@object
	.size		_ZN40_INTERNAL_4f000213_4_k_cu_be4407e3_106554cuda3std3__45__cpo5beginE,(_ZN40_INTERNAL_4f000213_4_k_cu_be4407e3_106554cuda3std3__442_GLOBAL__N__4f000213_4_k_cu_be4407e3_106556ignoreE - _ZN40_INTERNAL_4f000213_4_k_cu_be4407e3_106554cuda3std3__45__cpo5beginE)
_ZN40_INTERNAL_4f000213_4_k_cu_be4407e3_106554cuda3std3__45__cpo5beginE:
	.zero		1
	.type		_ZN40_INTERNAL_4f000213_4_k_cu_be4407e3_106554cuda3std3__442_GLOBAL__N__4f000213_4_k_cu_be4407e3_106556ignoreE,@object
	.size		_ZN40_INTERNAL_4f000213_4_k_cu_be4407e3_106554cuda3std3__442_GLOBAL__N__4f000213_4_k_cu_be4407e3_106556ignoreE,(_ZN40_INTERNAL_4f000213_4_k_cu_be4407e3_106554cute7productE - _ZN40_INTERNAL_4f000213_4_k_cu_be4407e3_106554cuda3std3__442_GLOBAL__N__4f000213_4_k_cu_be4407e3_106556ignoreE)
_ZN40_INTERNAL_4f000213_4_k_cu_be4407e3_106554cuda3std3__442_GLOBAL__N__4f000213_4_k_cu_be4407e3_106556ignoreE:
	.zero		1
	.type		_ZN40_INTERNAL_4f000213_4_k_cu_be4407e3_106554cute7productE,@object
	.size		_ZN40_INTERNAL_4f000213_4_k_cu_be4407e3_106554cute7productE,(_ZN40_INTERNAL_4f000213_4_k_cu_be4407e3_106554cuda3std3__45__cpo3endE - _ZN40_INTERNAL_4f000213_4_k_cu_be4407e3_106554cute7productE)
_ZN40_INTERNAL_4f000213_4_k_cu_be4407e3_106554cute7productE:
	.zero		1
	.type		_ZN40_INTERNAL_4f000213_4_k_cu_be4407e3_106554cuda3std3__45__cpo3endE,@object
	.size		_ZN40_INTERNAL_4f000213_4_k_cu_be4407e3_106554cuda3std3__45__cpo3endE,(_ZN40_INTERNAL_4f000213_4_k_cu_be4407e3_106554cuda3std3__419piecewise_constructE - _ZN40_INTERNAL_4f000213_4_k_cu_be4407e3_106554cuda3std3__45__cpo3endE)
_ZN40_INTERNAL_4f000213_4_k_cu_be4407e3_106554cuda3std3__45__cpo3endE:
	.zero		1
	.type		_ZN40_INTERNAL_4f000213_4_k_cu_be4407e3_106554cuda3std3__419piecewise_constructE,@object
	.size		_ZN40_INTERNAL_4f000213_4_k_cu_be4407e3_106554cuda3std3__419piecewise_constructE,(_ZN40_INTERNAL_4f000213_4_k_cu_be4407e3_106554cuda3std3__45__cpo4cendE - _ZN40_INTERNAL_4f000213_4_k_cu_be4407e3_106554cuda3std3__419piecewise_constructE)
_ZN40_INTERNAL_4f000213_4_k_cu_be4407e3_106554cuda3std3__419piecewise_constructE:
	.zero		1
	.type		_ZN40_INTERNAL_4f000213_4_k_cu_be4407e3_106554cuda3std3__45__cpo4cendE,@object
	.size		_ZN40_INTERNAL_4f000213_4_k_cu_be4407e3_106554cuda3std3__45__cpo4cendE,(_ZN40_INTERNAL_4f000213_4_k_cu_be4407e3_106554cuda3std6ranges3__45__cpo4swapE - _ZN40_INTERNAL_4f000213_4_k_cu_be4407e3_106554cuda3std3__45__cpo4cendE)
_ZN40_INTERNAL_4f000213_4_k_cu_be4407e3_106554cuda3std3__45__cpo4cendE:
	.zero		1
	.type		_ZN40_INTERNAL_4f000213_4_k_cu_be4407e3_106554cuda3std6ranges3__45__cpo4swapE,@object
	.size		_ZN40_INTERNAL_4f000213_4_k_cu_be4407e3_106554cuda3std6ranges3__45__cpo4swapE,(.L_10 - _ZN40_INTERNAL_4f000213_4_k_cu_be4407e3_106554cuda3std6ranges3__45__cpo4swapE)
_ZN40_INTERNAL_4f000213_4_k_cu_be4407e3_106554cuda3std6ranges3__45__cpo4swapE:
	.zero		1
.L_10:


//--------------------- .nv.constant0._ZN7cutlass13device_kernelINS_4gemm6kernel13GemmUniversalIN4cute5tupleIJiiiiEEENS1_10collective13CollectiveMmaINS1_35MainloopSm100TmaUmmaWarpSpecializedILi5ELi2ELi4ENS5_IJNS4_1CILi2EEESB_NSA_ILi1EEEEEEEENS5_IJNSA_ILi64EEESF_NSA_ILi32EEEEEEaNS5_IJlSC_lEEEaSI_NS4_8TiledMMAINS4_8MMA_AtomIJNS4_15SM100_MMA_S8_SSIaaiLi64ELi64ELNS4_4UMMA5MajorE0ELSN_0ELNSM_8SaturateE0EEEEEENS4_6LayoutINS5_IJSC_SC_SC_EEENS5_IJNSA_ILi0EEEST_ST_EEEEENS5_IJNS4_10UnderscoreESW_SW_EEEEENS4_23SM90_TMA_LOAD_MULTICASTENS4_14ComposedLayoutINS4_7SwizzleILi1ELi4ELi3EEENS4_18smem_ptr_flag_bitsILi8EEENSR_INS5_IJNSA_ILi8EEESG_EEENS5_IJSG_SC_EEEEEEEvNS4_8identityESZ_S19_vS1A_EENS_8epilogue10collective18CollectiveEpilogueINS1C_23Sm100TmaWarpSpecializedILi1ELi1ELi32ELb0ELb0EEEJSH_NS5_IJNSR_ISF_SC_EES1H_EEEaSI_aSI_NS1C_6fusion15FusionCallbacksIS1G_NS1J_17LinearCombinationIaiaiLNS_15FloatRoundStyleE2EEESH_S1I_JEEENS4_5SM1004TMEM4LOAD26SM100_TMEM_LOAD_16dp32b32xENS4_13SM90_TMA_LOADENS10_INS11_ILi2ELi4ELi3EEES14_NSR_INS5_IJS15_SF_EEENS5_IJSF_SC_EEEEEEENS4_39AutoVectorizingCopyWithAssumedAlignmentILi128EEENS4_14SM90_TMA_STOREES1Y_S20_S20_EEEvvEEEEvNT_6ParamsE --------------------------
	.section	.nv.constant0._ZN7cutlass13device_kernelINS_4gemm6kernel13GemmUniversalIN4cute5tupleIJiiiiEEENS1_10collective13CollectiveMmaINS1_35MainloopSm100TmaUmmaWarpSpecializedILi5ELi2ELi4ENS5_IJNS4_1CILi2EEESB_NSA_ILi1EEEEEEEENS5_IJNSA_ILi64EEESF_NSA_ILi32EEEEEEaNS5_IJlSC_lEEEaSI_NS4_8TiledMMAINS4_8MMA_AtomIJNS4_15SM100_MMA_S8_SSIaaiLi64ELi64ELNS4_4UMMA5MajorE0ELSN_0ELNSM_8SaturateE0EEEEEENS4_6LayoutINS5_IJSC_SC_SC_EEENS5_IJNSA_ILi0EEEST_ST_EEEEENS5_IJNS4_10UnderscoreESW_SW_EEEEENS4_23SM90_TMA_LOAD_MULTICASTENS4_14ComposedLayoutINS4_7SwizzleILi1ELi4ELi3EEENS4_18smem_ptr_flag_bitsILi8EEENSR_INS5_IJNSA_ILi8EEESG_EEENS5_IJSG_SC_EEEEEEEvNS4_8identityESZ_S19_vS1A_EENS_8epilogue10collective18CollectiveEpilogueINS1C_23Sm100TmaWarpSpecializedILi1ELi1ELi32ELb0ELb0EEEJSH_NS5_IJNSR_ISF_SC_EES1H_EEEaSI_aSI_NS1C_6fusion15FusionCallbacksIS1G_NS1J_17LinearCombinationIaiaiLNS_15FloatRoundStyleE2EEESH_S1I_JEEENS4_5SM1004TMEM4LOAD26SM100_TMEM_LOAD_16dp32b32xENS4_13SM90_TMA_LOADENS10_INS11_ILi2ELi4ELi3EEES14_NSR_INS5_IJS15_SF_EEENS5_IJSF_SC_EEEEEEENS4_39AutoVectorizingCopyWithAssumedAlignmentILi128EEENS4_14SM90_TMA_STOREES1Y_S20_S20_EEEvvEEEEvNT_6ParamsE,"a",@progbits
	.sectionflags	@""
	.align	4
.nv.constant0._ZN7cutlass13device_kernelINS_4gemm6kernel13GemmUniversalIN4cute5tupleIJiiiiEEENS1_10collective13CollectiveMmaINS1_35MainloopSm100TmaUmmaWarpSpecializedILi5ELi2ELi4ENS5_IJNS4_1CILi2EEESB_NSA_ILi1EEEEEEEENS5_IJNSA_ILi64EEESF_NSA_ILi32EEEEEEaNS5_IJlSC_lEEEaSI_NS4_8TiledMMAINS4_8MMA_AtomIJNS4_15SM100_MMA_S8_SSIaaiLi64ELi64ELNS4_4UMMA5MajorE0ELSN_0ELNSM_8SaturateE0EEEEEENS4_6LayoutINS5_IJSC_SC_SC_EEENS5_IJNSA_ILi0EEEST_ST_EEEEENS5_IJNS4_10UnderscoreESW_SW_EEEEENS4_23SM90_TMA_LOAD_MULTICASTENS4_14ComposedLayoutINS4_7SwizzleILi1ELi4ELi3EEENS4_18smem_ptr_flag_bitsILi8EEENSR_INS5_IJNSA_ILi8EEESG_EEENS5_IJSG_SC_EEEEEEEvNS4_8identityESZ_S19_vS1A_EENS_8epilogue10collective18CollectiveEpilogueINS1C_23Sm100TmaWarpSpecializedILi1ELi1ELi32ELb0ELb0EEEJSH_NS5_IJNSR_ISF_SC_EES1H_EEEaSI_aSI_NS1C_6fusion15FusionCallbacksIS1G_NS1J_17LinearCombinationIaiaiLNS_15FloatRoundStyleE2EEESH_S1I_JEEENS4_5SM1004TMEM4LOAD26SM100_TMEM_LOAD_16dp32b32xENS4_13SM90_TMA_LOADENS10_INS11_ILi2ELi4ELi3EEES14_NSR_INS5_IJS15_SF_EEENS5_IJSF_SC_EEEEEEENS4_39AutoVectorizingCopyWithAssumedAlignmentILi128EEENS4_14SM90_TMA_STOREES1Y_S20_S20_EEEvvEEEEvNT_6ParamsE:
	.zero		2944


//--------------------- SYMBOLS --------------------------

	.type		.nv.reservedSmem.offset0,@object
	.size		.nv.reservedSmem.offset0,0x4
	.type		.nv.reservedSmem.cap,@object
	.size		.nv.reservedSmem.cap,0x4
	.type		__assertfail,@function
